	.target	sm_90a

	.elftype	@"ET_EXEC"


//--------------------- .note.nv.tkinfo           --------------------------
	.section	.note.nv.tkinfo,"",@"SHT_NOTE"
	.sectionflags	@"SHF_NOTE_NV_TKINFO"
	.tkinfo
        /*0018*/ 	.word	0x00000002
        /*0030*/ 	.string	""
        /*0030*/ 	.string	"ptxas"
        /*0030*/ 	.string	"Cuda compilation tools, release 13.0, V13.0.88"
        /*0030*/ 	.string	"Build cuda_13.0.r13.0/compiler.36424714_0"
        /*0030*/ 	.string	"-arch sm_90a -m 64 "



//--------------------- .note.nv.cuinfo           --------------------------
	.section	.note.nv.cuinfo,"",@"SHT_NOTE"
	.sectionflags	@"SHF_NOTE_NV_CUINFO"
        /*0018*/ 	.short	0x0002
        /*001a*/ 	.short	0x005a
        /*001c*/ 	.short	0x0082
	.zero		2


//--------------------- .nv.info                  --------------------------
	.section	.nv.info,"",@"SHT_CUDA_INFO"
	.align	4


	//----- nvinfo : EIATTR_REGCOUNT
	.align		4
        /*0000*/ 	.byte	0x04, 0x2f
        /*0002*/ 	.short	(.L_15 - .L_14)
	.align		4
.L_14:
        /*0004*/ 	.word	index@(_ZN7cutlass13device_kernelINS_4gemm6kernel13GemmUniversalIN4cute5tupleIJiiiiEEENS1_10collective13CollectiveMmaINS1_34MainloopSm90TmaGmmaWarpSpecializedILi5ENS5_IJNS4_1CILi2EEENSA_ILi1EEESC_EEENS1_32KernelTmaWarpSpecializedPingpongEEENS5_IJNSA_ILi64EEESG_SG_EEENS_6half_tENS5_IJlSC_lEEESI_SJ_NS4_8TiledMMAINS4_8MMA_AtomIJNS4_4SM904GMMA25MMA_64x64x16_F32F16F16_SSILNSN_5MajorE0ELSP_0ELNSN_7ScaleInE1ELSQ_1EEEEEENS4_6LayoutINS5_IJSC_SC_SC_EEENS5_IJNSA_ILi0EEESV_SV_EEEEENS5_IJNS4_10UnderscoreESY_SY_EEEEENS4_13SM90_TMA_LOADENS4_14ComposedLayoutINS4_7SwizzleILi3ELi4ELi3EEENS4_18smem_ptr_flag_bitsILi16EEENST_INS5_IJNSA_ILi8EEESG_EEENS5_IJSG_SC_EEEEEEEvNS4_8identityENS4_23SM90_TMA_LOAD_MULTICASTES1B_vS1C_EENS_8epilogue10collective6detail29Sm90TmaWarpSpecializedAdapterINS1G_15DefaultEpilogueISI_SJ_SJ_NS1F_6thread17LinearCombinationISI_Li1EffLNS1K_9ScaleType4KindE0ELNS_15FloatRoundStyleE2ESI_EENS1_15EpilogueDefaultEEEEEvvEEEEvNT_6ParamsE)
        /*0008*/ 	.word	0x000000a8


	//----- nvinfo : EIATTR_FRAME_SIZE
	.align		4
.L_15:
        /*000c*/ 	.byte	0x04, 0x11
        /*000e*/ 	.short	(.L_17 - .L_16)
	.align		4
.L_16:
        /*0010*/ 	.word	index@(_ZN7cutlass13device_kernelINS_4gemm6kernel13GemmUniversalIN4cute5tupleIJiiiiEEENS1_10collective13CollectiveMmaINS1_34MainloopSm90TmaGmmaWarpSpecializedILi5ENS5_IJNS4_1CILi2EEENSA_ILi1EEESC_EEENS1_32KernelTmaWarpSpecializedPingpongEEENS5_IJNSA_ILi64EEESG_SG_EEENS_6half_tENS5_IJlSC_lEEESI_SJ_NS4_8TiledMMAINS4_8MMA_AtomIJNS4_4SM904GMMA25MMA_64x64x16_F32F16F16_SSILNSN_5MajorE0ELSP_0ELNSN_7ScaleInE1ELSQ_1EEEEEENS4_6LayoutINS5_IJSC_SC_SC_EEENS5_IJNSA_ILi0EEESV_SV_EEEEENS5_IJNS4_10UnderscoreESY_SY_EEEEENS4_13SM90_TMA_LOADENS4_14ComposedLayoutINS4_7SwizzleILi3ELi4ELi3EEENS4_18smem_ptr_flag_bitsILi16EEENST_INS5_IJNSA_ILi8EEESG_EEENS5_IJSG_SC_EEEEEEEvNS4_8identityENS4_23SM90_TMA_LOAD_MULTICASTES1B_vS1C_EENS_8epilogue10collective6detail29Sm90TmaWarpSpecializedAdapterINS1G_15DefaultEpilogueISI_SJ_SJ_NS1F_6thread17LinearCombinationISI_Li1EffLNS1K_9ScaleType4KindE0ELNS_15FloatRoundStyleE2ESI_EENS1_15EpilogueDefaultEEEEEvvEEEEvNT_6ParamsE)
        /*0014*/ 	.word	0x00000008


	//----- nvinfo : EIATTR_MIN_STACK_SIZE
	.align		4
.L_17:
        /*0018*/ 	.byte	0x04, 0x12
        /*001a*/ 	.short	(.L_19 - .L_18)
	.align		4
.L_18:
        /*001c*/ 	.word	index@(_ZN7cutlass13device_kernelINS_4gemm6kernel13GemmUniversalIN4cute5tupleIJiiiiEEENS1_10collective13CollectiveMmaINS1_34MainloopSm90TmaGmmaWarpSpecializedILi5ENS5_IJNS4_1CILi2EEENSA_ILi1EEESC_EEENS1_32KernelTmaWarpSpecializedPingpongEEENS5_IJNSA_ILi64EEESG_SG_EEENS_6half_tENS5_IJlSC_lEEESI_SJ_NS4_8TiledMMAINS4_8MMA_AtomIJNS4_4SM904GMMA25MMA_64x64x16_F32F16F16_SSILNSN_5MajorE0ELSP_0ELNSN_7ScaleInE1ELSQ_1EEEEEENS4_6LayoutINS5_IJSC_SC_SC_EEENS5_IJNSA_ILi0EEESV_SV_EEEEENS5_IJNS4_10UnderscoreESY_SY_EEEEENS4_13SM90_TMA_LOADENS4_14ComposedLayoutINS4_7SwizzleILi3ELi4ELi3EEENS4_18smem_ptr_flag_bitsILi16EEENST_INS5_IJNSA_ILi8EEESG_EEENS5_IJSG_SC_EEEEEEEvNS4_8identityENS4_23SM90_TMA_LOAD_MULTICASTES1B_vS1C_EENS_8epilogue10collective6detail29Sm90TmaWarpSpecializedAdapterINS1G_15DefaultEpilogueISI_SJ_SJ_NS1F_6thread17LinearCombinationISI_Li1EffLNS1K_9ScaleType4KindE0ELNS_15FloatRoundStyleE2ESI_EENS1_15EpilogueDefaultEEEEEvvEEEEvNT_6ParamsE)
        /*0020*/ 	.word	0x00000008
.L_19:


//--------------------- .nv.compat                --------------------------
	.section	.nv.compat,"",@"SHT_CUDA_COMPAT_INFO"
	.align	4
        /*0000*/ 	.byte	0x02, 0x09, 0x01, 0x00, 0x02, 0x02, 0x04, 0x00, 0x02, 0x05, 0x05, 0x00, 0x03, 0x07, 0x01, 0x01
        /*0010*/ 	.byte	0x02, 0x03, 0x01, 0x00, 0x02, 0x06, 0x01, 0x00, 0x04, 0x0b, 0x08, 0x00, 0x00, 0x00, 0x00, 0x00
        /*0020*/ 	.byte	0x00, 0x00, 0x00, 0x00


//--------------------- .nv.info._ZN7cutlass13device_kernelINS_4gemm6kernel13GemmUniversalIN4cute5tupleIJiiiiEEENS1_10collective13CollectiveMmaINS1_34MainloopSm90TmaGmmaWarpSpecializedILi5ENS5_IJNS4_1CILi2EEENSA_ILi1EEESC_EEENS1_32KernelTmaWarpSpecializedPingpongEEENS5_IJNSA_ILi64EEESG_SG_EEENS_6half_tENS5_IJlSC_lEEESI_SJ_NS4_8TiledMMAINS4_8MMA_AtomIJNS4_4SM904GMMA25MMA_64x64x16_F32F16F16_SSILNSN_5MajorE0ELSP_0ELNSN_7ScaleInE1ELSQ_1EEEEEENS4_6LayoutINS5_IJSC_SC_SC_EEENS5_IJNSA_ILi0EEESV_SV_EEEEENS5_IJNS4_10UnderscoreESY_SY_EEEEENS4_13SM90_TMA_LOADENS4_14ComposedLayoutINS4_7SwizzleILi3ELi4ELi3EEENS4_18smem_ptr_flag_bitsILi16EEENST_INS5_IJNSA_ILi8EEESG_EEENS5_IJSG_SC_EEEEEEEvNS4_8identityENS4_23SM90_TMA_LOAD_MULTICASTES1B_vS1C_EENS_8epilogue10collective6detail29Sm90TmaWarpSpecializedAdapterINS1G_15DefaultEpilogueISI_SJ_SJ_NS1F_6thread17LinearCombinationISI_Li1EffLNS1K_9ScaleType4KindE0ELNS_15FloatRoundStyleE2ESI_EENS1_15EpilogueDefaultEEEEEvvEEEEvNT_6ParamsE --------------------------
	.section	.nv.info._ZN7cutlass13device_kernelINS_4gemm6kernel13GemmUniversalIN4cute5tupleIJiiiiEEENS1_10collective13CollectiveMmaINS1_34MainloopSm90TmaGmmaWarpSpecializedILi5ENS5_IJNS4_1CILi2EEENSA_ILi1EEESC_EEENS1_32KernelTmaWarpSpecializedPingpongEEENS5_IJNSA_ILi64EEESG_SG_EEENS_6half_tENS5_IJlSC_lEEESI_SJ_NS4_8TiledMMAINS4_8MMA_AtomIJNS4_4SM904GMMA25MMA_64x64x16_F32F16F16_SSILNSN_5MajorE0ELSP_0ELNSN_7ScaleInE1ELSQ_1EEEEEENS4_6LayoutINS5_IJSC_SC_SC_EEENS5_IJNSA_ILi0EEESV_SV_EEEEENS5_IJNS4_10UnderscoreESY_SY_EEEEENS4_13SM90_TMA_LOADENS4_14ComposedLayoutINS4_7SwizzleILi3ELi4ELi3EEENS4_18smem_ptr_flag_bitsILi16EEENST_INS5_IJNSA_ILi8EEESG_EEENS5_IJSG_SC_EEEEEEEvNS4_8identityENS4_23SM90_TMA_LOAD_MULTICASTES1B_vS1C_EENS_8epilogue10collective6detail29Sm90TmaWarpSpecializedAdapterINS1G_15DefaultEpilogueISI_SJ_SJ_NS1F_6thread17LinearCombinationISI_Li1EffLNS1K_9ScaleType4KindE0ELNS_15FloatRoundStyleE2ESI_EENS1_15EpilogueDefaultEEEEEvvEEEEvNT_6ParamsE,"",@"SHT_CUDA_INFO"
	.sectionflags	@""
	.align	4


	//----- nvinfo : EIATTR_CUDA_API_VERSION
	.align		4
        /*0000*/ 	.byte	0x04, 0x37
        /*0002*/ 	.short	(.L_21 - .L_20)
.L_20:
        /*0004*/ 	.word	0x00000082


	//----- nvinfo : EIATTR_KPARAM_INFO
	.align		4
.L_21:
        /*0008*/ 	.byte	0x04, 0x17
        /*000a*/ 	.short	(.L_23 - .L_22)
.L_22:
        /*000c*/ 	.word	0x00000000
        /*0010*/ 	.short	0x0000
        /*0012*/ 	.short	0x0070
        /*0014*/ 	.byte	0x00, 0xf0, 0x01, 0x10


	//----- nvinfo : EIATTR_SPARSE_MMA_MASK
	.align		4
.L_23:
        /*0018*/ 	.byte	0x03, 0x50
        /*001a*/ 	.short	0x0000


	//----- nvinfo : EIATTR_MAXREG_COUNT
	.align		4
        /*001c*/ 	.byte	0x03, 0x1b
        /*001e*/ 	.short	0x00a8


	//----- nvinfo : EIATTR_NUM_BARRIERS
	.align		4
        /*0020*/ 	.byte	0x02, 0x4c
        /*0022*/ 	.byte	0x01
	.zero		1


	//----- nvinfo : EIATTR_EXTERNS
	.align		4
        /*0024*/ 	.byte	0x04, 0x0f
        /*0026*/ 	.short	(.L_25 - .L_24)


	//   ....[0]....
	.align		4
.L_24:
        /*0028*/ 	.word	index@(__assertfail)


	//----- nvinfo : EIATTR_ANNOTATIONS
	.align		4
.L_25:
        /*002c*/ 	.byte	0x04, 0x55
        /*002e*/ 	.short	(.L_27 - .L_26)


	//   ....[0]....
.L_26:
        /*0030*/ 	.word	0x00000001
        /*0034*/ 	.byte	0xd0, 0x0d, 0x00, 0x00, 0x01, 0x00, 0x00, 0x00, 0xc0, 0x45, 0x00, 0x00, 0x01, 0x00, 0x00, 0x00
        /*0044*/ 	.byte	0x40, 0x52, 0x00, 0x00


	//----- nvinfo : EIATTR_MERCURY_ISA_VERSION
	.align		4
.L_27:
        /*0048*/ 	.byte	0x03, 0x5f
        /*004a*/ 	.short	0x0101


	//----- nvinfo : EIATTR_INT_WARP_WIDE_INSTR_OFFSETS
	.align		4
        /*004c*/ 	.byte	0x04, 0x31
        /*004e*/ 	.short	(.L_29 - .L_28)


	//   ....[0]....
.L_28:
        /*0050*/ 	.word	0x00000550


	//   ....[1]....
        /*0054*/ 	.word	0x00000580


	//   ....[2]....
        /*0058*/ 	.word	0x000005c0


	//   ....[3]....
        /*005c*/ 	.word	0x000006f0


	//   ....[4]....
        /*0060*/ 	.word	0x00000700


	//   ....[5]....
        /*0064*/ 	.word	0x00000710


	//   ....[6]....
        /*0068*/ 	.word	0x000007b0


	//   ....[7]....
        /*006c*/ 	.word	0x000007f0


	//   ....[8]....
        /*0070*/ 	.word	0x00002040


	//----- nvinfo : EIATTR_COOP_GROUP_MASK_REGIDS
	.align		4
.L_29:
        /*0074*/ 	.byte	0x04, 0x29
        /*0076*/ 	.short	(.L_31 - .L_30)


	//   ....[0]....
.L_30:
        /*0078*/ 	.word	0xffffffff


	//   ....[1]....
        /*007c*/ 	.word	0xffffffff


	//   ....[2]....
        /*0080*/ 	.word	0xffffffff


	//   ....[3]....
        /*0084*/ 	.word	0xffffffff


	//   ....[4]....
        /*0088*/ 	.word	0xffffffff


	//   ....[5]....
        /*008c*/ 	.word	0xffffffff


	//   ....[6]....
        /*0090*/ 	.word	0xffffffff


	//----- nvinfo : EIATTR_COOP_GROUP_INSTR_OFFSETS
	.align		4
.L_31:
        /*0094*/ 	.byte	0x04, 0x28
        /*0096*/ 	.short	(.L_33 - .L_32)


	//   ....[0]....
.L_32:
        /*0098*/ 	.word	0x00000070


	//   ....[1]....
        /*009c*/ 	.word	0x00000080


	//   ....[2]....
        /*00a0*/ 	.word	0x00000140


	//   ....[3]....
        /*00a4*/ 	.word	0x00000310


	//   ....[4]....
        /*00a8*/ 	.word	0x00000350


	//   ....[5]....
        /*00ac*/ 	.word	0x00000730


	//   ....[6]....
        /*00b0*/ 	.word	0x00000970


	//----- nvinfo : EIATTR_REG_RECONFIG
	.align		4
.L_33:
        /*00b4*/ 	.byte	0x01, 0x54
	.zero		2


	//----- nvinfo : EIATTR_SYSCALL_OFFSETS
	.align		4
        /*00b8*/ 	.byte	0x04, 0x46
        /*00ba*/ 	.short	(.L_35 - .L_34)


	//   ....[0]....
.L_34:
        /*00bc*/ 	.word	0x00001880


	//----- nvinfo : EIATTR_MBARRIER_INSTR_OFFSETS
	.align		4
.L_35:
        /*00c0*/ 	.byte	0x04, 0x39
        /*00c2*/ 	.short	(.L_37 - .L_36)


	//   ....[0]....
.L_36:
        /*00c4*/ 	.word	0x00000260
        /*00c8*/ 	.word	0x000000ff
        /*00cc*/ 	.word	0x00000000
        /*00d0*/ 	.short	0x0100
        /*00d2*/ 	.byte	0x08
	.zero		1


	//   ....[1]....
        /*00d4*/ 	.word	0x00000270
        /*00d8*/ 	.word	0x000000ff
        /*00dc*/ 	.word	0x00000028
        /*00e0*/ 	.short	0x0100
        /*00e2*/ 	.byte	0x08
	.zero		1


	//   ....[2]....
        /*00e4*/ 	.word	0x00000280
        /*00e8*/ 	.word	0x000000ff
        /*00ec*/ 	.word	0x00000008
        /*00f0*/ 	.short	0x0100
        /*00f2*/ 	.byte	0x08
	.zero		1


	//   ....[3]....
        /*00f4*/ 	.word	0x00000290
        /*00f8*/ 	.word	0x000000ff
        /*00fc*/ 	.word	0x00000030
        /*0100*/ 	.short	0x0100
        /*0102*/ 	.byte	0x08
	.zero		1


	//   ....[4]....
        /*0104*/ 	.word	0x000002a0
        /*0108*/ 	.word	0x000000ff
        /*010c*/ 	.word	0x00000010
        /*0110*/ 	.short	0x0100
        /*0112*/ 	.byte	0x08
	.zero		1


	//   ....[5]....
        /*0114*/ 	.word	0x000002b0
        /*0118*/ 	.word	0x000000ff
        /*011c*/ 	.word	0x00000038
        /*0120*/ 	.short	0x0100
        /*0122*/ 	.byte	0x08
	.zero		1


	//   ....[6]....
        /*0124*/ 	.word	0x000002c0
        /*0128*/ 	.word	0x000000ff
        /*012c*/ 	.word	0x00000018
        /*0130*/ 	.short	0x0100
        /*0132*/ 	.byte	0x08
	.zero		1


	//   ....[7]....
        /*0134*/ 	.word	0x000002d0
        /*0138*/ 	.word	0x000000ff
        /*013c*/ 	.word	0x00000040
        /*0140*/ 	.short	0x0100
        /*0142*/ 	.byte	0x08
	.zero		1


	//   ....[8]....
        /*0144*/ 	.word	0x000002e0
        /*0148*/ 	.word	0x000000ff
        /*014c*/ 	.word	0x00000020
        /*0150*/ 	.short	0x0100
        /*0152*/ 	.byte	0x08
	.zero		1


	//   ....[9]....
        /*0154*/ 	.word	0x000002f0
        /*0158*/ 	.word	0x000000ff
        /*015c*/ 	.word	0x00000048
        /*0160*/ 	.short	0x0100
        /*0162*/ 	.byte	0x08
	.zero		1


	//   ....[10]....
        /*0164*/ 	.word	0x00000820
        /*0168*/ 	.word	0x000000ff
        /*016c*/ 	.word	0x00000080
        /*0170*/ 	.short	0x0100
        /*0172*/ 	.byte	0x08
	.zero		1


	//   ....[11]....
        /*0174*/ 	.word	0x000008b0
        /*0178*/ 	.word	0x000000ff
        /*017c*/ 	.word	0x00000088
        /*0180*/ 	.short	0x0100
        /*0182*/ 	.byte	0x08
	.zero		1


	//   ....[12]....
        /*0184*/ 	.word	0x000008f0
        /*0188*/ 	.word	0x000000ff
        /*018c*/ 	.word	0x00000060
        /*0190*/ 	.short	0x0100
        /*0192*/ 	.byte	0x09
	.zero		1


	//   ....[13]....
        /*0194*/ 	.word	0x00000900
        /*0198*/ 	.word	0x000000ff
        /*019c*/ 	.word	0x00000068
        /*01a0*/ 	.short	0x0100
        /*01a2*/ 	.byte	0x09
	.zero		1


	//   ....[14]....
        /*01a4*/ 	.word	0x00000910
        /*01a8*/ 	.word	0x000000ff
        /*01ac*/ 	.word	0x00000070
        /*01b0*/ 	.short	0x0100
        /*01b2*/ 	.byte	0x09
	.zero		1


	//   ....[15]....
        /*01b4*/ 	.word	0x00000920
        /*01b8*/ 	.word	0x000000ff
        /*01bc*/ 	.word	0x00000078
        /*01c0*/ 	.short	0x0100
        /*01c2*/ 	.byte	0x09
	.zero		1


	//   ....[16]....
        /*01c4*/ 	.word	0x00001760
        /*01c8*/ 	.word	0x0000003f
        /*01cc*/ 	.word	0x00000000
        /*01d0*/ 	.short	0x010a
        /*01d2*/ 	.byte	0x2a
	.zero		1


	//   ....[17]....
        /*01d4*/ 	.word	0x00001900
        /*01d8*/ 	.word	0x00000003
        /*01dc*/ 	.word	0x00000000
        /*01e0*/ 	.short	0x010a
        /*01e2*/ 	.byte	0x3f
	.zero		1


	//   ....[18]....
        /*01e4*/ 	.word	0x00001940
        /*01e8*/ 	.word	0x00000003
        /*01ec*/ 	.word	0x00000000
        /*01f0*/ 	.short	0x010a
        /*01f2*/ 	.byte	0x3f
	.zero		1


	//   ....[19]....
        /*01f4*/ 	.word	0x00001c40
        /*01f8*/ 	.word	0x000000ff
        /*01fc*/ 	.word	0x00000000
        /*0200*/ 	.short	0x010a
        /*0202*/ 	.byte	0x04
	.zero		1


	//   ....[20]....
        /*0204*/ 	.word	0x00001c80
        /*0208*/ 	.word	0x000000ff
        /*020c*/ 	.word	0x00000000
        /*0210*/ 	.short	0x010a
        /*0212*/ 	.byte	0x04
	.zero		1


	//   ....[21]....
        /*0214*/ 	.word	0x00001ee0
        /*0218*/ 	.word	0x00000005
        /*021c*/ 	.word	0x00000000
        /*0220*/ 	.short	0x0101
        /*0222*/ 	.byte	0x3f
	.zero		1


	//   ....[22]....
        /*0224*/ 	.word	0x00001fe0
        /*0228*/ 	.word	0x00000040
        /*022c*/ 	.word	0x00000000
        /*0230*/ 	.short	0x0101
        /*0232*/ 	.byte	0x2f
	.zero		1


	//   ....[23]....
        /*0234*/ 	.word	0x000020e0
        /*0238*/ 	.word	0x00000003
        /*023c*/ 	.word	0x00000000
        /*0240*/ 	.short	0x0101
        /*0242*/ 	.byte	0x3f
	.zero		1


	//   ....[24]....
        /*0244*/ 	.word	0x000021a0
        /*0248*/ 	.word	0x0000003f
        /*024c*/ 	.word	0x00000010
        /*0250*/ 	.short	0x010a
        /*0252*/ 	.byte	0x2a
	.zero		1


	//   ....[25]....
        /*0254*/ 	.word	0x000045e0
        /*0258*/ 	.word	0x00000042
        /*025c*/ 	.word	0x00000000
        /*0260*/ 	.short	0x0101
        /*0262*/ 	.byte	0x2f
	.zero		1


	//   ....[26]....
        /*0264*/ 	.word	0x00004f90
        /*0268*/ 	.word	0x0000000c
        /*026c*/ 	.word	0x00000028
        /*0270*/ 	.short	0x010a
        /*0272*/ 	.byte	0x3f
	.zero		1


	//   ....[27]....
        /*0274*/ 	.word	0x00005350
        /*0278*/ 	.word	0x00000004
        /*027c*/ 	.word	0x00000088
        /*0280*/ 	.short	0x0101
        /*0282*/ 	.byte	0x3f
	.zero		1


	//   ....[28]....
        /*0284*/ 	.word	0x00005ae0
        /*0288*/ 	.word	0x00000007
        /*028c*/ 	.word	0x00000000
        /*0290*/ 	.short	0x010a
        /*0292*/ 	.byte	0x3f
	.zero		1


	//   ....[29]....
        /*0294*/ 	.word	0x00005b60
        /*0298*/ 	.word	0x00000009
        /*029c*/ 	.word	0x00000000
        /*02a0*/ 	.short	0x010a
        /*02a2*/ 	.byte	0x3f
	.zero		1


	//   ....[30]....
        /*02a4*/ 	.word	0x00005bf0
        /*02a8*/ 	.word	0x00000006
        /*02ac*/ 	.word	0x00000000
        /*02b0*/ 	.short	0x010a
        /*02b2*/ 	.byte	0x3f
	.zero		1


	//   ....[31]....
        /*02b4*/ 	.word	0x00005c80
        /*02b8*/ 	.word	0x00000009
        /*02bc*/ 	.word	0x00000000
        /*02c0*/ 	.short	0x010a
        /*02c2*/ 	.byte	0x3f
	.zero		1


	//   ....[32]....
        /*02c4*/ 	.word	0x00005d10
        /*02c8*/ 	.word	0x00000003
        /*02cc*/ 	.word	0x00000000
        /*02d0*/ 	.short	0x010a
        /*02d2*/ 	.byte	0x3f
	.zero		1


	//   ....[33]....
        /*02d4*/ 	.word	0x00005d70
        /*02d8*/ 	.word	0x00000041
        /*02dc*/ 	.word	0x00000000
        /*02e0*/ 	.short	0x010a
        /*02e2*/ 	.byte	0x3f
	.zero		1


	//   ....[34]....
        /*02e4*/ 	.word	0x00005dc0
        /*02e8*/ 	.word	0x00000003
        /*02ec*/ 	.word	0x00000000
        /*02f0*/ 	.short	0x010a
        /*02f2*/ 	.byte	0x3f
	.zero		1


	//   ....[35]....
        /*02f4*/ 	.word	0x00005e20
        /*02f8*/ 	.word	0x00000005
        /*02fc*/ 	.word	0x00000000
        /*0300*/ 	.short	0x010a
        /*0302*/ 	.byte	0x3f
	.zero		1


	//   ....[36]....
        /*0304*/ 	.word	0x00005e70
        /*0308*/ 	.word	0x00000041
        /*030c*/ 	.word	0x00000010
        /*0310*/ 	.short	0x010a
        /*0312*/ 	.byte	0x3f
	.zero		1


	//   ....[37]....
        /*0314*/ 	.word	0x00005f40
        /*0318*/ 	.word	0x0000000c
        /*031c*/ 	.word	0x00000028
        /*0320*/ 	.short	0x010a
        /*0322*/ 	.byte	0x3f
	.zero		1


	//   ....[38]....
        /*0324*/ 	.word	0x00006010
        /*0328*/ 	.word	0x00000007
        /*032c*/ 	.word	0x00000000
        /*0330*/ 	.short	0x010a
        /*0332*/ 	.byte	0x3f
	.zero		1


	//   ....[39]....
        /*0334*/ 	.word	0x00006060
        /*0338*/ 	.word	0x00000009
        /*033c*/ 	.word	0x00000000
        /*0340*/ 	.short	0x010a
        /*0342*/ 	.byte	0x3f
	.zero		1


	//   ....[40]....
        /*0344*/ 	.word	0x000060b0
        /*0348*/ 	.word	0x00000006
        /*034c*/ 	.word	0x00000000
        /*0350*/ 	.short	0x010a
        /*0352*/ 	.byte	0x3f
	.zero		1


	//   ....[41]....
        /*0354*/ 	.word	0x00006100
        /*0358*/ 	.word	0x00000009
        /*035c*/ 	.word	0x00000000
        /*0360*/ 	.short	0x010a
        /*0362*/ 	.byte	0x3f
	.zero		1


	//----- nvinfo : EIATTR_NUM_MBARRIERS
	.align		4
.L_37:
        /*0364*/ 	.byte	0x03, 0x38
        /*0366*/ 	.short	0x0010


	//----- nvinfo : EIATTR_EXIT_INSTR_OFFSETS
	.align		4
        /*0368*/ 	.byte	0x04, 0x1c
        /*036a*/ 	.short	(.L_39 - .L_38)


	//   ....[0]....
.L_38:
        /*036c*/ 	.word	0x00001410


	//   ....[1]....
        /*0370*/ 	.word	0x00001470


	//   ....[2]....
        /*0374*/ 	.word	0x00004c70


	//   ....[3]....
        /*0378*/ 	.word	0x00004ca0


	//   ....[4]....
        /*037c*/ 	.word	0x00005d60


	//----- nvinfo : EIATTR_MAX_THREADS
	.align		4
.L_39:
        /*0380*/ 	.byte	0x04, 0x05
        /*0382*/ 	.short	(.L_41 - .L_40)
.L_40:
        /*0384*/ 	.word	0x00000180
        /*0388*/ 	.word	0x00000001
        /*038c*/ 	.word	0x00000001


	//----- nvinfo : EIATTR_CRS_STACK_SIZE
	.align		4
.L_41:
        /*0390*/ 	.byte	0x04, 0x1e
        /*0392*/ 	.short	(.L_43 - .L_42)
.L_42:
        /*0394*/ 	.word	0x00000000


	//----- nvinfo : EIATTR_CBANK_PARAM_SIZE
	.align		4
.L_43:
        /*0398*/ 	.byte	0x03, 0x19
        /*039a*/ 	.short	0x0470


	//----- nvinfo : EIATTR_PARAM_CBANK
	.align		4
        /*039c*/ 	.byte	0x04, 0x0a
        /*039e*/ 	.short	(.L_45 - .L_44)
	.align		4
.L_44:
        /*03a0*/ 	.word	index@(.nv.constant0._ZN7cutlass13device_kernelINS_4gemm6kernel13GemmUniversalIN4cute5tupleIJiiiiEEENS1_10collective13CollectiveMmaINS1_34MainloopSm90TmaGmmaWarpSpecializedILi5ENS5_IJNS4_1CILi2EEENSA_ILi1EEESC_EEENS1_32KernelTmaWarpSpecializedPingpongEEENS5_IJNSA_ILi64EEESG_SG_EEENS_6half_tENS5_IJlSC_lEEESI_SJ_NS4_8TiledMMAINS4_8MMA_AtomIJNS4_4SM904GMMA25MMA_64x64x16_F32F16F16_SSILNSN_5MajorE0ELSP_0ELNSN_7ScaleInE1ELSQ_1EEEEEENS4_6LayoutINS5_IJSC_SC_SC_EEENS5_IJNSA_ILi0EEESV_SV_EEEEENS5_IJNS4_10UnderscoreESY_SY_EEEEENS4_13SM90_TMA_LOADENS4_14ComposedLayoutINS4_7SwizzleILi3ELi4ELi3EEENS4_18smem_ptr_flag_bitsILi16EEENST_INS5_IJNSA_ILi8EEESG_EEENS5_IJSG_SC_EEEEEEEvNS4_8identityENS4_23SM90_TMA_LOAD_MULTICASTES1B_vS1C_EENS_8epilogue10collective6detail29Sm90TmaWarpSpecializedAdapterINS1G_15DefaultEpilogueISI_SJ_SJ_NS1F_6thread17LinearCombinationISI_Li1EffLNS1K_9ScaleType4KindE0ELNS_15FloatRoundStyleE2ESI_EENS1_15EpilogueDefaultEEEEEvvEEEEvNT_6ParamsE)
        /*03a4*/ 	.short	0x0210
        /*03a6*/ 	.short	0x0470


	//----- nvinfo : EIATTR_SW_WAR
	.align		4
.L_45:
        /*03a8*/ 	.byte	0x04, 0x36
        /*03aa*/ 	.short	(.L_47 - .L_46)
.L_46:
        /*03ac*/ 	.word	0x00000008
.L_47:


//--------------------- .nv.callgraph             --------------------------
	.section	.nv.callgraph,"",@"SHT_CUDA_CALLGRAPH"
	.align	4
	.sectionentsize	8
	.align		4
        /*0000*/ 	.word	0x00000000
	.align		4
        /*0004*/ 	.word	0xffffffff
	.align		4
        /*0008*/ 	.word	index@(_ZN7cutlass13device_kernelINS_4gemm6kernel13GemmUniversalIN4cute5tupleIJiiiiEEENS1_10collective13CollectiveMmaINS1_34MainloopSm90TmaGmmaWarpSpecializedILi5ENS5_IJNS4_1CILi2EEENSA_ILi1EEESC_EEENS1_32KernelTmaWarpSpecializedPingpongEEENS5_IJNSA_ILi64EEESG_SG_EEENS_6half_tENS5_IJlSC_lEEESI_SJ_NS4_8TiledMMAINS4_8MMA_AtomIJNS4_4SM904GMMA25MMA_64x64x16_F32F16F16_SSILNSN_5MajorE0ELSP_0ELNSN_7ScaleInE1ELSQ_1EEEEEENS4_6LayoutINS5_IJSC_SC_SC_EEENS5_IJNSA_ILi0EEESV_SV_EEEEENS5_IJNS4_10UnderscoreESY_SY_EEEEENS4_13SM90_TMA_LOADENS4_14ComposedLayoutINS4_7SwizzleILi3ELi4ELi3EEENS4_18smem_ptr_flag_bitsILi16EEENST_INS5_IJNSA_ILi8EEESG_EEENS5_IJSG_SC_EEEEEEEvNS4_8identityENS4_23SM90_TMA_LOAD_MULTICASTES1B_vS1C_EENS_8epilogue10collective6detail29Sm90TmaWarpSpecializedAdapterINS1G_15DefaultEpilogueISI_SJ_SJ_NS1F_6thread17LinearCombinationISI_Li1EffLNS1K_9ScaleType4KindE0ELNS_15FloatRoundStyleE2ESI_EENS1_15EpilogueDefaultEEEEEvvEEEEvNT_6ParamsE)
	.align		4
        /*000c*/ 	.word	index@(__assertfail)
	.align		4
        /*0010*/ 	.word	0x00000000
	.align		4
        /*0014*/ 	.word	0xfffffffe
	.align		4
        /*0018*/ 	.word	0x00000000
	.align		4
        /*001c*/ 	.word	0xfffffffd
	.align		4
        /*0020*/ 	.word	0x00000000
	.align		4
        /*0024*/ 	.word	0xfffffffc


//--------------------- .nv.constant4             --------------------------
	.section	.nv.constant4,"a",@progbits
	.align	8
	.align		8
.nv.constant4:
        /*0000*/ 	.dword	__assertfail
	.align		8
        /*0008*/ 	.dword	__unnamed_1
	.align		8
        /*0010*/ 	.dword	_ZN39_INTERNAL_f0d4c32b_4_k_cu_5acd4794_39754cuda3std3__45__cpo5beginE
	.align		8
        /*0018*/ 	.dword	_ZN39_INTERNAL_f0d4c32b_4_k_cu_5acd4794_39754cuda3std3__45__cpo3endE
	.align		8
        /*0020*/ 	.dword	_ZN39_INTERNAL_f0d4c32b_4_k_cu_5acd4794_39754cuda3std3__45__cpo6cbeginE
	.align		8
        /*0028*/ 	.dword	_ZN39_INTERNAL_f0d4c32b_4_k_cu_5acd4794_39754cuda3std3__45__cpo4cendE
	.align		8
        /*0030*/ 	.dword	_ZN39_INTERNAL_f0d4c32b_4_k_cu_5acd4794_39754cuda3std3__441_GLOBAL__N__f0d4c32b_4_k_cu_5acd4794_39756ignoreE
	.align		8
        /*0038*/ 	.dword	_ZN39_INTERNAL_f0d4c32b_4_k_cu_5acd4794_39754cuda3std3__419piecewise_constructE
	.align		8
        /*0040*/ 	.dword	_ZN39_INTERNAL_f0d4c32b_4_k_cu_5acd4794_39754cuda3std3__48in_placeE
	.align		8
        /*0048*/ 	.dword	_ZN39_INTERNAL_f0d4c32b_4_k_cu_5acd4794_39754cuda3std6ranges3__45__cpo4swapE
	.align		8
        /*0050*/ 	.dword	_ZN39_INTERNAL_f0d4c32b_4_k_cu_5acd4794_39754cuda3std6ranges3__45__cpo9iter_moveE
	.align		8
        /*0058*/ 	.dword	_ZN39_INTERNAL_f0d4c32b_4_k_cu_5acd4794_39754cute7productE
	.align		8
        /*0060*/ 	.dword	_ZN39_INTERNAL_f0d4c32b_4_k_cu_5acd4794_39754cute1_E
	.align		8
        /*0068*/ 	.dword	$str$22
	.align		8
        /*0070*/ 	.dword	$str$23


//--------------------- .text._ZN7cutlass13device_kernelINS_4gemm6kernel13GemmUniversalIN4cute5tupleIJiiiiEEENS1_10collective13CollectiveMmaINS1_34MainloopSm90TmaGmmaWarpSpecializedILi5ENS5_IJNS4_1CILi2EEENSA_ILi1EEESC_EEENS1_32KernelTmaWarpSpecializedPingpongEEENS5_IJNSA_ILi64EEESG_SG_EEENS_6half_tENS5_IJlSC_lEEESI_SJ_NS4_8TiledMMAINS4_8MMA_AtomIJNS4_4SM904GMMA25MMA_64x64x16_F32F16F16_SSILNSN_5MajorE0ELSP_0ELNSN_7ScaleInE1ELSQ_1EEEEEENS4_6LayoutINS5_IJSC_SC_SC_EEENS5_IJNSA_ILi0EEESV_SV_EEEEENS5_IJNS4_10UnderscoreESY_SY_EEEEENS4_13SM90_TMA_LOADENS4_14ComposedLayoutINS4_7SwizzleILi3ELi4ELi3EEENS4_18smem_ptr_flag_bitsILi16EEENST_INS5_IJNSA_ILi8EEESG_EEENS5_IJSG_SC_EEEEEEEvNS4_8identityENS4_23SM90_TMA_LOAD_MULTICASTES1B_vS1C_EENS_8epilogue10collective6detail29Sm90TmaWarpSpecializedAdapterINS1G_15DefaultEpilogueISI_SJ_SJ_NS1F_6thread17LinearCombinationISI_Li1EffLNS1K_9ScaleType4KindE0ELNS_15FloatRoundStyleE2ESI_EENS1_15EpilogueDefaultEEEEEvvEEEEvNT_6ParamsE --------------------------
	.section	.text._ZN7cutlass13device_kernelINS_4gemm6kernel13GemmUniversalIN4cute5tupleIJiiiiEEENS1_10collective13CollectiveMmaINS1_34MainloopSm90TmaGmmaWarpSpecializedILi5ENS5_IJNS4_1CILi2EEENSA_ILi1EEESC_EEENS1_32KernelTmaWarpSpecializedPingpongEEENS5_IJNSA_ILi64EEESG_SG_EEENS_6half_tENS5_IJlSC_lEEESI_SJ_NS4_8TiledMMAINS4_8MMA_AtomIJNS4_4SM904GMMA25MMA_64x64x16_F32F16F16_SSILNSN_5MajorE0ELSP_0ELNSN_7ScaleInE1ELSQ_1EEEEEENS4_6LayoutINS5_IJSC_SC_SC_EEENS5_IJNSA_ILi0EEESV_SV_EEEEENS5_IJNS4_10UnderscoreESY_SY_EEEEENS4_13SM90_TMA_LOADENS4_14ComposedLayoutINS4_7SwizzleILi3ELi4ELi3EEENS4_18smem_ptr_flag_bitsILi16EEENST_INS5_IJNSA_ILi8EEESG_EEENS5_IJSG_SC_EEEEEEEvNS4_8identityENS4_23SM90_TMA_LOAD_MULTICASTES1B_vS1C_EENS_8epilogue10collective6detail29Sm90TmaWarpSpecializedAdapterINS1G_15DefaultEpilogueISI_SJ_SJ_NS1F_6thread17LinearCombinationISI_Li1EffLNS1K_9ScaleType4KindE0ELNS_15FloatRoundStyleE2ESI_EENS1_15EpilogueDefaultEEEEEvvEEEEvNT_6ParamsE,"ax",@progbits
	.align	128
.text._ZN7cutlass13device_kernelINS_4gemm6kernel13GemmUniversalIN4cute5tupleIJiiiiEEENS1_10collective13CollectiveMmaINS1_34MainloopSm90TmaGmmaWarpSpecializedILi5ENS5_IJNS4_1CILi2EEENSA_ILi1EEESC_EEENS1_32KernelTmaWarpSpecializedPingpongEEENS5_IJNSA_ILi64EEESG_SG_EEENS_6half_tENS5_IJlSC_lEEESI_SJ_NS4_8TiledMMAINS4_8MMA_AtomIJNS4_4SM904GMMA25MMA_64x64x16_F32F16F16_SSILNSN_5MajorE0ELSP_0ELNSN_7ScaleInE1ELSQ_1EEEEEENS4_6LayoutINS5_IJSC_SC_SC_EEENS5_IJNSA_ILi0EEESV_SV_EEEEENS5_IJNS4_10UnderscoreESY_SY_EEEEENS4_13SM90_TMA_LOADENS4_14ComposedLayoutINS4_7SwizzleILi3ELi4ELi3EEENS4_18smem_ptr_flag_bitsILi16EEENST_INS5_IJNSA_ILi8EEESG_EEENS5_IJSG_SC_EEEEEEEvNS4_8identityENS4_23SM90_TMA_LOAD_MULTICASTES1B_vS1C_EENS_8epilogue10collective6detail29Sm90TmaWarpSpecializedAdapterINS1G_15DefaultEpilogueISI_SJ_SJ_NS1F_6thread17LinearCombinationISI_Li1EffLNS1K_9ScaleType4KindE0ELNS_15FloatRoundStyleE2ESI_EENS1_15EpilogueDefaultEEEEEvvEEEEvNT_6ParamsE:
        .type           _ZN7cutlass13device_kernelINS_4gemm6kernel13GemmUniversalIN4cute5tupleIJiiiiEEENS1_10collective13CollectiveMmaINS1_34MainloopSm90TmaGmmaWarpSpecializedILi5ENS5_IJNS4_1CILi2EEENSA_ILi1EEESC_EEENS1_32KernelTmaWarpSpecializedPingpongEEENS5_IJNSA_ILi64EEESG_SG_EEENS_6half_tENS5_IJlSC_lEEESI_SJ_NS4_8TiledMMAINS4_8MMA_AtomIJNS4_4SM904GMMA25MMA_64x64x16_F32F16F16_SSILNSN_5MajorE0ELSP_0ELNSN_7ScaleInE1ELSQ_1EEEEEENS4_6LayoutINS5_IJSC_SC_SC_EEENS5_IJNSA_ILi0EEESV_SV_EEEEENS5_IJNS4_10UnderscoreESY_SY_EEEEENS4_13SM90_TMA_LOADENS4_14ComposedLayoutINS4_7SwizzleILi3ELi4ELi3EEENS4_18smem_ptr_flag_bitsILi16EEENST_INS5_IJNSA_ILi8EEESG_EEENS5_IJSG_SC_EEEEEEEvNS4_8identityENS4_23SM90_TMA_LOAD_MULTICASTES1B_vS1C_EENS_8epilogue10collective6detail29Sm90TmaWarpSpecializedAdapterINS1G_15DefaultEpilogueISI_SJ_SJ_NS1F_6thread17LinearCombinationISI_Li1EffLNS1K_9ScaleType4KindE0ELNS_15FloatRoundStyleE2ESI_EENS1_15EpilogueDefaultEEEEEvvEEEEvNT_6ParamsE,@function
        .size           _ZN7cutlass13device_kernelINS_4gemm6kernel13GemmUniversalIN4cute5tupleIJiiiiEEENS1_10collective13CollectiveMmaINS1_34MainloopSm90TmaGmmaWarpSpecializedILi5ENS5_IJNS4_1CILi2EEENSA_ILi1EEESC_EEENS1_32KernelTmaWarpSpecializedPingpongEEENS5_IJNSA_ILi64EEESG_SG_EEENS_6half_tENS5_IJlSC_lEEESI_SJ_NS4_8TiledMMAINS4_8MMA_AtomIJNS4_4SM904GMMA25MMA_64x64x16_F32F16F16_SSILNSN_5MajorE0ELSP_0ELNSN_7ScaleInE1ELSQ_1EEEEEENS4_6LayoutINS5_IJSC_SC_SC_EEENS5_IJNSA_ILi0EEESV_SV_EEEEENS5_IJNS4_10UnderscoreESY_SY_EEEEENS4_13SM90_TMA_LOADENS4_14ComposedLayoutINS4_7SwizzleILi3ELi4ELi3EEENS4_18smem_ptr_flag_bitsILi16EEENST_INS5_IJNSA_ILi8EEESG_EEENS5_IJSG_SC_EEEEEEEvNS4_8identityENS4_23SM90_TMA_LOAD_MULTICASTES1B_vS1C_EENS_8epilogue10collective6detail29Sm90TmaWarpSpecializedAdapterINS1G_15DefaultEpilogueISI_SJ_SJ_NS1F_6thread17LinearCombinationISI_Li1EffLNS1K_9ScaleType4KindE0ELNS_15FloatRoundStyleE2ESI_EENS1_15EpilogueDefaultEEEEEvvEEEEvNT_6ParamsE,(.L_x_139 - _ZN7cutlass13device_kernelINS_4gemm6kernel13GemmUniversalIN4cute5tupleIJiiiiEEENS1_10collective13CollectiveMmaINS1_34MainloopSm90TmaGmmaWarpSpecializedILi5ENS5_IJNS4_1CILi2EEENSA_ILi1EEESC_EEENS1_32KernelTmaWarpSpecializedPingpongEEENS5_IJNSA_ILi64EEESG_SG_EEENS_6half_tENS5_IJlSC_lEEESI_SJ_NS4_8TiledMMAINS4_8MMA_AtomIJNS4_4SM904GMMA25MMA_64x64x16_F32F16F16_SSILNSN_5MajorE0ELSP_0ELNSN_7ScaleInE1ELSQ_1EEEEEENS4_6LayoutINS5_IJSC_SC_SC_EEENS5_IJNSA_ILi0EEESV_SV_EEEEENS5_IJNS4_10UnderscoreESY_SY_EEEEENS4_13SM90_TMA_LOADENS4_14ComposedLayoutINS4_7SwizzleILi3ELi4ELi3EEENS4_18smem_ptr_flag_bitsILi16EEENST_INS5_IJNSA_ILi8EEESG_EEENS5_IJSG_SC_EEEEEEEvNS4_8identityENS4_23SM90_TMA_LOAD_MULTICASTES1B_vS1C_EENS_8epilogue10collective6detail29Sm90TmaWarpSpecializedAdapterINS1G_15DefaultEpilogueISI_SJ_SJ_NS1F_6thread17LinearCombinationISI_Li1EffLNS1K_9ScaleType4KindE0ELNS_15FloatRoundStyleE2ESI_EENS1_15EpilogueDefaultEEEEEvvEEEEvNT_6ParamsE)
        .other          _ZN7cutlass13device_kernelINS_4gemm6kernel13GemmUniversalIN4cute5tupleIJiiiiEEENS1_10collective13CollectiveMmaINS1_34MainloopSm90TmaGmmaWarpSpecializedILi5ENS5_IJNS4_1CILi2EEENSA_ILi1EEESC_EEENS1_32KernelTmaWarpSpecializedPingpongEEENS5_IJNSA_ILi64EEESG_SG_EEENS_6half_tENS5_IJlSC_lEEESI_SJ_NS4_8TiledMMAINS4_8MMA_AtomIJNS4_4SM904GMMA25MMA_64x64x16_F32F16F16_SSILNSN_5MajorE0ELSP_0ELNSN_7ScaleInE1ELSQ_1EEEEEENS4_6LayoutINS5_IJSC_SC_SC_EEENS5_IJNSA_ILi0EEESV_SV_EEEEENS5_IJNS4_10UnderscoreESY_SY_EEEEENS4_13SM90_TMA_LOADENS4_14ComposedLayoutINS4_7SwizzleILi3ELi4ELi3EEENS4_18smem_ptr_flag_bitsILi16EEENST_INS5_IJNSA_ILi8EEESG_EEENS5_IJSG_SC_EEEEEEEvNS4_8identityENS4_23SM90_TMA_LOAD_MULTICASTES1B_vS1C_EENS_8epilogue10collective6detail29Sm90TmaWarpSpecializedAdapterINS1G_15DefaultEpilogueISI_SJ_SJ_NS1F_6thread17LinearCombinationISI_Li1EffLNS1K_9ScaleType4KindE0ELNS_15FloatRoundStyleE2ESI_EENS1_15EpilogueDefaultEEEEEvvEEEEvNT_6ParamsE,@"STO_CUDA_ENTRY STV_DEFAULT"
_ZN7cutlass13device_kernelINS_4gemm6kernel13GemmUniversalIN4cute5tupleIJiiiiEEENS1_10collective13CollectiveMmaINS1_34MainloopSm90TmaGmmaWarpSpecializedILi5ENS5_IJNS4_1CILi2EEENSA_ILi1EEESC_EEENS1_32KernelTmaWarpSpecializedPingpongEEENS5_IJNSA_ILi64EEESG_SG_EEENS_6half_tENS5_IJlSC_lEEESI_SJ_NS4_8TiledMMAINS4_8MMA_AtomIJNS4_4SM904GMMA25MMA_64x64x16_F32F16F16_SSILNSN_5MajorE0ELSP_0ELNSN_7ScaleInE1ELSQ_1EEEEEENS4_6LayoutINS5_IJSC_SC_SC_EEENS5_IJNSA_ILi0EEESV_SV_EEEEENS5_IJNS4_10UnderscoreESY_SY_EEEEENS4_13SM90_TMA_LOADENS4_14ComposedLayoutINS4_7SwizzleILi3ELi4ELi3EEENS4_18smem_ptr_flag_bitsILi16EEENST_INS5_IJNSA_ILi8EEESG_EEENS5_IJSG_SC_EEEEEEEvNS4_8identityENS4_23SM90_TMA_LOAD_MULTICASTES1B_vS1C_EENS_8epilogue10collective6detail29Sm90TmaWarpSpecializedAdapterINS1G_15DefaultEpilogueISI_SJ_SJ_NS1F_6thread17LinearCombinationISI_Li1EffLNS1K_9ScaleType4KindE0ELNS_15FloatRoundStyleE2ESI_EENS1_15EpilogueDefaultEEEEEvvEEEEvNT_6ParamsE:
[----:B------:R-:W0:Y:S02]  /*0000*/  LDC R1, c[0x0][0x28] ;  /* 0x00000a00ff017b82 */ /* 0x000e240000000800 */
[----:B0-----:R-:W-:Y:S01]  /*0010*/  VIADD R1, R1, 0xfffffff8 ;  /* 0xfffffff801017836 */ /* 0x001fe20000000000 */
[----:B------:R-:W0:Y:S01]  /*0020*/  S2R R4, SR_TID.X ;  /* 0x0000000000047919 */ /* 0x000e220000002100 */
[----:B------:R-:W-:Y:S01]  /*0030*/  ELECT P0, URZ, PT ;  /* 0x00000000003f782f */ /* 0x000fe20003800000 */
[----:B------:R-:W-:Y:S01]  /*0040*/  BSSY B0, `(.L_x_0) ;  /* 0x000000f000007945 */ /* 0x000fe20003800000 */
[--C-:B0-----:R-:W-:Y:S02]  /*0050*/  SHF.R.U32.HI R2, RZ, 0x5, R4.reuse ;  /* 0x00000005ff027819 */ /* 0x101fe40000011604 */
[----:B------:R-:W-:-:S03]  /*0060*/  SHF.R.U32.HI R7, RZ, 0x7, R4 ;  /* 0x00000007ff077819 */ /* 0x000fc60000011604 */
[----:B------:R-:W0:Y:S04]  /*0070*/  SHFL.IDX PT, R5, R2, RZ, 0x1f ;  /* 0x00001fff02057589 */ /* 0x000e2800000e0000 */
[----:B------:R1:W2:Y:S01]  /*0080*/  SHFL.IDX PT, R10, R7, RZ, 0x1f ;  /* 0x00001fff070a7589 */ /* 0x0002a200000e0000 */
[----:B0-----:R-:W-:-:S13]  /*0090*/  ISETP.NE.OR P0, PT, R5, RZ, !P0 ;  /* 0x000000ff0500720c */ /* 0x001fda0004705670 */
[----:B-12---:R-:W-:Y:S05]  /*00a0*/  @P0 BRA `(.L_x_1) ;  /* 0x0000000000200947 */ /* 0x006fea0003800000 */
[----:B------:R-:W-:Y:S02]  /*00b0*/  ULDC.64 UR4, c[0x0][0x198] ;  /* 0x0000660000047ab9 */ /* 0x000fe40000000a00 */
[----:B------:R-:W-:Y:S02]  /*00c0*/  UIADD3 UR6, UP0, UR4, 0xf0, URZ ;  /* 0x000000f004067890 */ /* 0x000fe4000ff1e03f */
[----:B------:R-:W-:Y:S02]  /*00d0*/  UIADD3 UR4, UP1, UR4, 0x1f0, URZ ;  /* 0x000001f004047890 */ /* 0x000fe4000ff3e03f */
[----:B------:R-:W-:Y:S02]  /*00e0*/  UIADD3.X UR7, URZ, UR5, URZ, UP0, !UPT ;  /* 0x000000053f077290 */ /* 0x000fe400087fe43f */
[----:B------:R-:W-:-:S07]  /*00f0*/  UIADD3.X UR5, URZ, UR5, URZ, UP1, !UPT ;  /* 0x000000053f057290 */ /* 0x000fce0008ffe43f */
[----:B------:R0:W-:Y:S02]  /*0100*/  UTMACCTL.PF [UR6] ;  /* 0x00000000060079b9 */ /* 0x0001e40008040000 */
[----:B------:R0:W-:Y:S02]  /*0110*/  UTMACCTL.PF [UR4] ;  /* 0x00000000040079b9 */ /* 0x0001e40008040000 */
[----:B0-----:R-:W-:Y:S01]  /*0120*/  NOP ;  /* 0x0000000000007918 */ /* 0x001fe20000000000 */
.L_x_1:
[----:B------:R-:W-:Y:S05]  /*0130*/  BSYNC B0 ;  /* 0x0000000000007941 */ /* 0x000fea0003800000 */
.L_x_0:
[----:B------:R-:W0:Y:S01]  /*0140*/  SHFL.IDX PT, R8, R2, RZ, 0x1f ;  /* 0x00001fff02087589 */ /* 0x000e2200000e0000 */
[----:B------:R-:W-:-:S04]  /*0150*/  SHF.R.S32.HI R3, RZ, 0x1f, R4 ;  /* 0x0000001fff037819 */ /* 0x000fc80000011404 */
[----:B------:R-:W-:Y:S02]  /*0160*/  LEA.HI R3, R3, R4, RZ, 0x7 ;  /* 0x0000000403037211 */ /* 0x000fe400078f38ff */
[----:B0-----:R-:W-:-:S13]  /*0170*/  ISETP.NE.AND P0, PT, R8, RZ, PT ;  /* 0x000000ff0800720c */ /* 0x001fda0003f05270 */
[----:B------:R-:W-:Y:S05]  /*0180*/  @P0 BRA `(.L_x_2) ;  /* 0x0000000000600947 */ /* 0x000fea0003800000 */
[----:B------:R-:W0:Y:S01]  /*0190*/  S2UR UR8, SR_CgaCtaId ;  /* 0x00000000000879c3 */ /* 0x000e220000008800 */
[----:B------:R-:W-:Y:S01]  /*01a0*/  UMOV UR4, 0x400 ;  /* 0x0000040000047882 */ /* 0x000fe20000000000 */
[----:B------:R-:W-:Y:S01]  /*01b0*/  UMOV UR5, 0x1 ;  /* 0x0000000100057882 */ /* 0x000fe20000000000 */
[----:B------:R-:W-:Y:S01]  /*01c0*/  UMOV UR6, 0x2 ;  /* 0x0000000200067882 */ /* 0x000fe20000000000 */
[----:B------:R-:W-:Y:S01]  /*01d0*/  ELECT P0, URZ, PT ;  /* 0x00000000003f782f */ /* 0x000fe20003800000 */
[----:B------:R-:W-:-:S04]  /*01e0*/  UIADD3 UR6, -UR6, 0x100000, URZ ;  /* 0x0010000006067890 */ /* 0x000fc8000fffe13f */
[----:B------:R-:W-:Y:S02]  /*01f0*/  USHF.L.U32 UR7, UR6, 0xb, URZ ;  /* 0x0000000b06077899 */ /* 0x000fe4000800063f */
[----:B------:R-:W-:Y:S02]  /*0200*/  USHF.L.U32 UR6, UR6, 0x1, URZ ;  /* 0x0000000106067899 */ /* 0x000fe4000800063f */
[----:B0-----:R-:W-:Y:S02]  /*0210*/  ULEA UR8, UR8, UR4, 0x18 ;  /* 0x0000000408087291 */ /* 0x001fe4000f8ec03f */
[----:B------:R-:W-:-:S04]  /*0220*/  UIADD3 UR4, -UR5, 0x100000, URZ ;  /* 0x0010000005047890 */ /* 0x000fc8000fffe13f */
[----:B------:R-:W-:Y:S02]  /*0230*/  USHF.L.U32 UR5, UR4, 0xb, URZ ;  /* 0x0000000b04057899 */ /* 0x000fe4000800063f */
[----:B------:R-:W-:Y:S01]  /*0240*/  USHF.L.U32 UR4, UR4, 0x1, URZ ;  /* 0x0000000104047899 */ /* 0x000fe2000800063f */
[----:B------:R-:W0:Y:S11]  /*0250*/  FENCE.VIEW.ASYNC.S ;  /* 0x00000000000073c6 */ /* 0x000e360000000000 */
[----:B0-----:R0:W1:Y:S01]  /*0260*/  SYNCS.EXCH.64 URZ, [UR8], UR4 ;  /* 0x00000004083f75b2 */ /* 0x0010620008000100 */
[----:B------:R0:W2:Y:S01]  /*0270*/  SYNCS.EXCH.64 URZ, [UR8+0x28], UR6 ;  /* 0x00002806083f75b2 */ /* 0x0000a20008000100 */
[----:B------:R0:W3:Y:S01]  /*0280*/  SYNCS.EXCH.64 URZ, [UR8+0x8], UR4 ;  /* 0x00000804083f75b2 */ /* 0x0000e20008000100 */
[----:B------:R0:W4:Y:S01]  /*0290*/  SYNCS.EXCH.64 URZ, [UR8+0x30], UR6 ;  /* 0x00003006083f75b2 */ /* 0x0001220008000100 */
[----:B------:R0:W0:Y:S01]  /*02a0*/  SYNCS.EXCH.64 URZ, [UR8+0x10], UR4 ;  /* 0x00001004083f75b2 */ /* 0x0000220008000100 */
[----:B------:R0:W0:Y:S01]  /*02b0*/  SYNCS.EXCH.64 URZ, [UR8+0x38], UR6 ;  /* 0x00003806083f75b2 */ /* 0x0000220008000100 */
[----:B------:R0:W0:Y:S01]  /*02c0*/  SYNCS.EXCH.64 URZ, [UR8+0x18], UR4 ;  /* 0x00001804083f75b2 */ /* 0x0000220008000100 */
[----:B------:R0:W0:Y:S01]  /*02d0*/  SYNCS.EXCH.64 URZ, [UR8+0x40], UR6 ;  /* 0x00004006083f75b2 */ /* 0x0000220008000100 */
[----:B------:R0:W0:Y:S01]  /*02e0*/  SYNCS.EXCH.64 URZ, [UR8+0x20], UR4 ;  /* 0x00002004083f75b2 */ /* 0x0000220008000100 */
[----:B------:R0:W0:Y:S01]  /*02f0*/  SYNCS.EXCH.64 URZ, [UR8+0x48], UR6 ;  /* 0x00004806083f75b2 */ /* 0x0000220008000100 */
[----:B------:R-:W-:Y:S01]  /*0300*/  NOP ;  /* 0x0000000000007918 */ /* 0x000fe20000000000 */
.L_x_2:
[----:B------:R-:W5:Y:S01]  /*0310*/  SHFL.IDX PT, R13, R2, RZ, 0x1f ;  /* 0x00001fff020d7589 */ /* 0x000f6200000e0000 */
[----:B------:R-:W1:Y:S01]  /*0320*/  S2UR UR12, SR_CTAID.X ;  /* 0x00000000000c79c3 */ /* 0x000e620000002500 */
[----:B------:R-:W-:Y:S02]  /*0330*/  LOP3.LUT R3, R3, 0xffffff80, RZ, 0xc0, !PT ;  /* 0xffffff8003037812 */ /* 0x000fe400078ec0ff */
[----:B------:R-:W-:Y:S01]  /*0340*/  ELECT P0, URZ, PT ;  /* 0x00000000003f782f */ /* 0x000fe20003800000 */
[----:B------:R2:W3:Y:S01]  /*0350*/  SHFL.IDX PT, R12, R2, RZ, 0x1f ;  /* 0x00001fff020c7589 */ /* 0x0004e200000e0000 */
[----:B------:R-:W-:Y:S01]  /*0360*/  ELECT P1, URZ, PT ;  /* 0x00000000003f782f */ /* 0x000fe20003820000 */
[----:B------:R-:W-:Y:S01]  /*0370*/  NOP ;  /* 0x0000000000007918 */ /* 0x000fe20000000000 */
[----:B------:R-:W-:Y:S01]  /*0380*/  IMAD.IADD R3, R4, 0x1, -R3 ;  /* 0x0000000104037824 */ /* 0x000fe200078e0a03 */
[----:B------:R-:W4:Y:S01]  /*0390*/  S2R R6, SR_CTAID.Y ;  /* 0x0000000000067919 */ /* 0x000f220000002600 */
[----:B0-----:R-:W-:Y:S01]  /*03a0*/  ULDC UR4, c[0x0][0x150] ;  /* 0x0000540000047ab9 */ /* 0x001fe20000000800 */
[----:B------:R-:W0:Y:S01]  /*03b0*/  LDC R14, c[0x0][0x144] ;  /* 0x00005100ff0e7b82 */ /* 0x000e220000000800 */
[----:B------:R-:W-:Y:S01]  /*03c0*/  UMOV UR11, 0x80 ;  /* 0x00000080000b7882 */ /* 0x000fe20000000000 */
[----:B------:R-:W-:Y:S01]  /*03d0*/  SHF.R.S32.HI R0, RZ, 0x1f, R3 ;  /* 0x0000001fff007819 */ /* 0x000fe20000011403 */
[----:B------:R-:W-:Y:S01]  /*03e0*/  NOP ;  /* 0x0000000000007918 */ /* 0x000fe20000000000 */
[C---:B------:R-:W-:Y:S01]  /*03f0*/  VIADD R35, R10.reuse, 0xffffffff ;  /* 0xffffffff0a237836 */ /* 0x040fe20000000000 */
[----:B------:R-:W-:Y:S01]  /*0400*/  ISETP.NE.AND P4, PT, R10, RZ, PT ;  /* 0x000000ff0a00720c */ /* 0x000fe20003f85270 */
[----:B------:R-:W-:Y:S01]  /*0410*/  IMAD.MOV.U32 R57, RZ, RZ, 0x1 ;  /* 0x00000001ff397424 */ /* 0x000fe200078e00ff */
[----:B------:R-:W-:Y:S01]  /*0420*/  LEA.HI R9, R0, R3, RZ, 0x3 ;  /* 0x0000000300097211 */ /* 0x000fe200078f18ff */
[----:B------:R-:W0:Y:S01]  /*0430*/  LDC R15, c[0x0][0x140] ;  /* 0x00005000ff0f7b82 */ /* 0x000e220000000800 */
[----:B------:R-:W-:-:S02]  /*0440*/  ISETP.GE.U32.AND P6, PT, R35, 0x2, PT ;  /* 0x000000022300780c */ /* 0x000fc40003fc6070 */
[--C-:B------:R-:W-:Y:S02]  /*0450*/  SHF.R.S32.HI R11, RZ, 0x3, R9.reuse ;  /* 0x00000003ff0b7819 */ /* 0x100fe40000011409 */
[----:B--2---:R-:W-:Y:S02]  /*0460*/  SHF.R.S32.HI R2, RZ, 0x1f, R9 ;  /* 0x0000001fff027819 */ /* 0x004fe40000011409 */
[----:B------:R-:W-:Y:S01]  /*0470*/  SHF.R.S32.HI R9, RZ, 0x1f, R8 ;  /* 0x0000001fff097819 */ /* 0x000fe20000011408 */
[----:B------:R-:W2:Y:S01]  /*0480*/  LDC R25, c[0x0][0x148] ;  /* 0x00005200ff197b82 */ /* 0x000ea20000000800 */
[----:B-----5:R-:W-:Y:S02]  /*0490*/  ISETP.NE.OR P0, PT, R13, RZ, !P0 ;  /* 0x000000ff0d00720c */ /* 0x020fe40004705670 */
[----:B-1----:R-:W-:Y:S02]  /*04a0*/  I2FP.F32.U32 R13, UR12 ;  /* 0x0000000c000d7c45 */ /* 0x002fe40008201000 */
[----:B------:R-:W-:-:S02]  /*04b0*/  LEA.HI R2, R2, R11, RZ, 0x2 ;  /* 0x0000000b02027211 */ /* 0x000fc400078f10ff */
[----:B------:R-:W-:Y:S01]  /*04c0*/  LEA.HI R9, R9, R8, RZ, 0x2 ;  /* 0x0000000809097211 */ /* 0x000fe200078f10ff */
[----:B------:R-:W-:Y:S01]  /*04d0*/  FMUL R13, R13, UR4 ;  /* 0x000000040d0d7c20 */ /* 0x000fe20008400000 */
[----:B---3--:R-:W-:Y:S01]  /*04e0*/  ISETP.NE.OR P1, PT, R12, RZ, !P1 ;  /* 0x000000ff0c00720c */ /* 0x008fe20004f25670 */
[----:B------:R-:W-:Y:S01]  /*04f0*/  ULDC UR4, c[0x0][0x154] ;  /* 0x0000550000047ab9 */ /* 0x000fe20000000800 */
[----:B------:R-:W-:Y:S02]  /*0500*/  LOP3.LUT R12, R2, 0xfffffffc, RZ, 0xc0, !PT ;  /* 0xfffffffc020c7812 */ /* 0x000fe400078ec0ff */
[----:B------:R-:W-:Y:S01]  /*0510*/  LOP3.LUT R9, R9, 0x3ffffffc, RZ, 0xc0, !PT ;  /* 0x3ffffffc09097812 */ /* 0x000fe200078ec0ff */
[----:B------:R-:W1:Y:S01]  /*0520*/  F2I.U32.TRUNC.NTZ R13, R13 ;  /* 0x0000000d000d7305 */ /* 0x000e62000020f000 */
[----:B------:R-:W-:Y:S01]  /*0530*/  SHF.R.S32.HI R2, RZ, 0x1f, R5 ;  /* 0x0000001fff027819 */ /* 0x000fe20000011405 */
[----:B------:R-:W-:Y:S01]  /*0540*/  IMAD.IADD R12, R11, 0x1, -R12 ;  /* 0x000000010b0c7824 */ /* 0x000fe200078e0a0c */
[----:B------:R-:W-:Y:S01]  /*0550*/  VOTEU.ALL UP1, P0 ;  /* 0x00000000003f7886 */ /* 0x000fe20000020000 */
[----:B------:R-:W-:Y:S01]  /*0560*/  IMAD.IADD R9, R8, 0x1, -R9 ;  /* 0x0000000108097824 */ /* 0x000fe200078e0a09 */
[----:B------:R-:W-:Y:S01]  /*0570*/  LEA.HI R2, R2, R5, RZ, 0x2 ;  /* 0x0000000502027211 */ /* 0x000fe200078f10ff */
[----:B------:R-:W-:Y:S01]  /*0580*/  VOTEU.ALL UP0, P0 ;  /* 0x00000000003f7886 */ /* 0x000fe20000000000 */
[----:B----4-:R-:W-:Y:S01]  /*0590*/  I2FP.F32.U32 R8, R6 ;  /* 0x0000000600087245 */ /* 0x010fe20000201000 */
[----:B------:R-:W-:Y:S01]  /*05a0*/  IMAD R9, R9, 0x4, R12 ;  /* 0x0000000409097824 */ /* 0x000fe200078e020c */
[----:B------:R-:W-:Y:S01]  /*05b0*/  LOP3.LUT R2, R2, 0xfffffffc, RZ, 0xc0, !PT ;  /* 0xfffffffc02027812 */ /* 0x000fe200078ec0ff */
[----:B------:R-:W-:Y:S01]  /*05c0*/  VOTEU.ALL UP2, P1 ;  /* 0x00000000003f7886 */ /* 0x000fe20000840000 */
[----:B------:R-:W3:Y:S01]  /*05d0*/  @!UP1 S2UR UR7, SR_CgaCtaId ;  /* 0x00000000000799c3 */ /* 0x000ee20000008800 */
[----:B------:R-:W-:Y:S01]  /*05e0*/  FMUL R8, R8, UR4 ;  /* 0x0000000408087c20 */ /* 0x000fe20008400000 */
[----:B------:R-:W-:Y:S01]  /*05f0*/  IMAD.SHL.U32 R56, R9, 0x4, RZ ;  /* 0x0000000409387824 */ /* 0x000fe200078e00ff */
[----:B------:R-:W-:Y:S01]  /*0600*/  UMOV UR4, 0x20 ;  /* 0x0000002000047882 */ /* 0x000fe20000000000 */
[----:B------:R-:W-:Y:S01]  /*0610*/  IMAD.IADD R5, R5, 0x1, -R2 ;  /* 0x0000000105057824 */ /* 0x000fe200078e0a02 */
[----:B------:R-:W-:Y:S01]  /*0620*/  LEA.HI R2, R9, R9, RZ, 0x1 ;  /* 0x0000000909027211 */ /* 0x000fe200078f08ff */
[----:B-1----:R-:W-:Y:S01]  /*0630*/  IMAD.MOV R13, RZ, RZ, -R13 ;  /* 0x000000ffff0d7224 */ /* 0x002fe200078e0a0d */
[----:B------:R-:W1:Y:S01]  /*0640*/  F2I.U32.TRUNC.NTZ R8, R8 ;  /* 0x0000000800087305 */ /* 0x000e62000020f000 */
[----:B------:R-:W4:Y:S01]  /*0650*/  @!UP2 S2UR UR10, SR_CgaCtaId ;  /* 0x00000000000aa9c3 */ /* 0x000f220000008800 */
[----:B------:R-:W-:Y:S01]  /*0660*/  LOP3.LUT R2, R2, 0xfffffffe, RZ, 0xc0, !PT ;  /* 0xfffffffe02027812 */ /* 0x000fe200078ec0ff */
[----:B0-----:R-:W-:Y:S01]  /*0670*/  IMAD R21, R14, R13, UR12 ;  /* 0x0000000c0e157e24 */ /* 0x001fe2000f8e020d */
[----:B------:R-:W-:Y:S01]  /*0680*/  @!UP1 UMOV UR6, 0x400 ;  /* 0x0000040000069882 */ /* 0x000fe20000000000 */
[----:B------:R-:W-:-:S04]  /*0690*/  @!UP1 UIADD3 UR4, -UR4, 0x100000, URZ ;  /* 0x0010000004049890 */ /* 0x000fc8000fffe13f */
[----:B------:R-:W-:Y:S02]  /*06a0*/  @!UP1 USHF.L.U32 UR5, UR4, 0xb, URZ ;  /* 0x0000000b04059899 */ /* 0x000fe4000800063f */
[----:B------:R-:W-:Y:S01]  /*06b0*/  @!UP1 USHF.L.U32 UR4, UR4, 0x1, URZ ;  /* 0x0000000104049899 */ /* 0x000fe2000800063f */
[C---:B------:R-:W-:Y:S01]  /*06c0*/  LOP3.LUT R56, R9.reuse, 0xc, R56, 0x78, !PT ;  /* 0x0000000c09387812 */ /* 0x040fe200078e7838 */
[----:B------:R-:W-:Y:S01]  /*06d0*/  IMAD.IADD R2, R9, 0x1, -R2 ;  /* 0x0000000109027824 */ /* 0x000fe200078e0a02 */
[----:B------:R-:W-:Y:S01]  /*06e0*/  @!UP2 UMOV UR9, 0x400 ;  /* 0x000004000009a882 */ /* 0x000fe20000000000 */
[----:B------:R-:W-:Y:S01]  /*06f0*/  VOTEU.ALL UP3, P1 ;  /* 0x00000000003f7886 */ /* 0x000fe20000860000 */
[----:B------:R-:W-:Y:S01]  /*0700*/  VOTEU.ALL UP4, P1 ;  /* 0x00000000003f7886 */ /* 0x000fe20000880000 */
[----:B------:R-:W-:Y:S01]  /*0710*/  VOTEU.ALL UP5, P1 ;  /* 0x00000000003f7886 */ /* 0x000fe200008a0000 */
[----:B------:R-:W-:Y:S01]  /*0720*/  ISETP.NE.AND P3, PT, R2, R21, PT ;  /* 0x000000150200720c */ /* 0x000fe20003f65270 */
[----:B------:R0:W0:Y:S01]  /*0730*/  SHFL.IDX PT, R14, R7, RZ, 0x1f ;  /* 0x00001fff070e7589 */ /* 0x00002200000e0000 */
[----:B------:R-:W-:Y:S01]  /*0740*/  ISETP.EQ.U32.AND P2, PT, R15, 0x1, PT ;  /* 0x000000010f00780c */ /* 0x000fe20003f42070 */
[----:B-1----:R-:W-:Y:S01]  /*0750*/  IMAD.MOV R20, RZ, RZ, -R8 ;  /* 0x000000ffff147224 */ /* 0x002fe200078e0a08 */
[----:B---3--:R-:W-:-:S02]  /*0760*/  @!UP1 ULEA UR8, UR7, UR6, 0x18 ;  /* 0x0000000607089291 */ /* 0x008fc4000f8ec03f */
[----:B------:R-:W-:-:S04]  /*0770*/  @!UP2 UIADD3 UR6, -UR11, 0x100000, URZ ;  /* 0x001000000b06a890 */ /* 0x000fc8000fffe13f */
[----:B------:R-:W-:Y:S02]  /*0780*/  @!UP2 USHF.L.U32 UR7, UR6, 0xb, URZ ;  /* 0x0000000b0607a899 */ /* 0x000fe4000800063f */
[----:B------:R-:W-:Y:S01]  /*0790*/  @!UP2 USHF.L.U32 UR6, UR6, 0x1, URZ ;  /* 0x000000010606a899 */ /* 0x000fe2000800063f */
[----:B--2---:R-:W-:Y:S01]  /*07a0*/  IMAD R9, R25, R20, R6 ;  /* 0x0000001419097224 */ /* 0x004fe200078e0206 */
[----:B------:R-:W-:Y:S01]  /*07b0*/  VOTEU.ALL UP1, P0 ;  /* 0x00000000003f7886 */ /* 0x000fe20000020000 */
[----:B------:R-:W-:Y:S01]  /*07c0*/  LOP3.LUT P0, RZ, R3, 0x7, RZ, 0xc0, !PT ;  /* 0x0000000703ff7812 */ /* 0x000fe2000780c0ff */
[----:B----4-:R-:W-:Y:S01]  /*07d0*/  @!UP2 ULEA UR9, UR10, UR9, 0x18 ;  /* 0x000000090a09a291 */ /* 0x010fe2000f8ec03f */
[----:B------:R-:W-:Y:S01]  /*07e0*/  @P3 LEA.HI R2, R56, R56, RZ, 0x1 ;  /* 0x0000003838023211 */ /* 0x000fe200078f08ff */
[----:B------:R-:W-:Y:S01]  /*07f0*/  VOTEU.ALL UP2, P1 ;  /* 0x00000000003f7886 */ /* 0x000fe20000840000 */
[----:B------:R-:W-:Y:S01]  /*0800*/  ISETP.NE.AND P1, PT, R5, 0x3, PT ;  /* 0x000000030500780c */ /* 0x000fe20003f25270 */
[----:B------:R-:W1:Y:S02]  /*0810*/  FENCE.VIEW.ASYNC.S ;  /* 0x00000000000073c6 */ /* 0x000e640000000000 */
[----:B-1----:R1:W2:Y:S01]  /*0820*/  @!UP0 SYNCS.EXCH.64 URZ, [UR8+0x80], UR4 ;  /* 0x00008004083f85b2 */ /* 0x0022a20008000100 */
[----:B------:R-:W-:-:S02]  /*0830*/  @P3 SHF.R.S32.HI R2, RZ, 0x1, R2 ;  /* 0x00000001ff023819 */ /* 0x000fc40000011402 */
[----:B------:R-:W-:Y:S02]  /*0840*/  ISETP.EQ.OR P1, PT, R5, RZ, !P1 ;  /* 0x000000ff0500720c */ /* 0x000fe40004f22670 */
[----:B------:R-:W-:Y:S02]  /*0850*/  @P3 ISETP.NE.AND P5, PT, R2, R9, PT ;  /* 0x000000090200320c */ /* 0x000fe40003fa5270 */
[----:B------:R-:W-:Y:S02]  /*0860*/  ISETP.LT.U32.AND P0, PT, R56, 0x2, !P0 ;  /* 0x000000023800780c */ /* 0x000fe40004701070 */
[----:B------:R-:W-:Y:S02]  /*0870*/  ISETP.EQ.AND P1, PT, R10, RZ, P1 ;  /* 0x000000ff0a00720c */ /* 0x000fe40000f22270 */
[----:B------:R-:W-:Y:S02]  /*0880*/  SEL R2, RZ, 0x1, !P0 ;  /* 0x00000001ff027807 */ /* 0x000fe40004000000 */
[----:B------:R-:W-:-:S02]  /*0890*/  @P3 SEL R57, RZ, 0x1, P5 ;  /* 0x00000001ff393807 */ /* 0x000fc40002800000 */
[----:B------:R-:W-:Y:S01]  /*08a0*/  SEL R16, RZ, 0x1, !P1 ;  /* 0x00000001ff107807 */ /* 0x000fe20004800000 */
[----:B------:R1:W3:Y:S01]  /*08b0*/  @!UP1 SYNCS.EXCH.64 URZ, [UR8+0x88], UR4 ;  /* 0x00008804083f95b2 */ /* 0x0002e20008000100 */
[----:B------:R-:W-:Y:S01]  /*08c0*/  NOP ;  /* 0x0000000000007918 */ /* 0x000fe20000000000 */
[----:B------:R-:W-:Y:S02]  /*08d0*/  LOP3.LUT R57, R57, R2, RZ, 0xc0, !PT ;  /* 0x0000000239397212 */ /* 0x000fe400078ec0ff */
[----:B------:R-:W-:Y:S01]  /*08e0*/  SEL R16, R16, 0x2, P6 ;  /* 0x0000000210107807 */ /* 0x000fe20003000000 */
[----:B------:R1:W4:Y:S01]  /*08f0*/  @!UP2 SYNCS.EXCH.64 URZ, [UR9+0x60], UR6 ;  /* 0x00006006093fa5b2 */ /* 0x0003220008000100 */
[----:B------:R1:W0:Y:S01]  /*0900*/  @!UP3 SYNCS.EXCH.64 URZ, [UR9+0x68], UR6 ;  /* 0x00006806093fb5b2 */ /* 0x0002220008000100 */
[----:B------:R1:W0:Y:S01]  /*0910*/  @!UP4 SYNCS.EXCH.64 URZ, [UR9+0x70], UR6 ;  /* 0x00007006093fc5b2 */ /* 0x0002220008000100 */
[----:B------:R1:W0:Y:S01]  /*0920*/  @!UP5 SYNCS.EXCH.64 URZ, [UR9+0x78], UR6 ;  /* 0x00007806093fd5b2 */ /* 0x0002220008000100 */
[----:B------:R-:W-:Y:S01]  /*0930*/  NOP ;  /* 0x0000000000007918 */ /* 0x000fe20000000000 */
[----:B-12---:R-:W-:Y:S05]  /*0940*/  @!P2 BRA `(.L_x_3) ;  /* 0x000000000008a947 */ /* 0x006fea0003800000 */
[----:B0--34-:R-:W-:Y:S01]  /*0950*/  UCGABAR_ARV ;  /* 0x00000000000079c7 */ /* 0x019fe20008000000 */
[----:B------:R-:W-:Y:S05]  /*0960*/  BRA `(.L_x_4) ;  /* 0x0000000000047947 */ /* 0x000fea0003800000 */
.L_x_3:
[----:B0--34-:R-:W-:Y:S01]  /*0970*/  NOP ;  /* 0x0000000000007918 */ /* 0x019fe20000000000 */
.L_x_4:
[----:B------:R-:W-:Y:S01]  /*0980*/  ULDC.64 UR4, c[0x0][0x598] ;  /* 0x0001660000047ab9 */ /* 0x000fe20000000a00 */
[----:B------:R-:W-:Y:S01]  /*0990*/  ULDC.64 UR36, c[0x0][0x208] ;  /* 0x0000820000247ab9 */ /* 0x000fe20000000a00 */
[----:B------:R-:W-:-:S04]  /*09a0*/  ISETP.NE.U32.AND P0, PT, RZ, UR4, PT ;  /* 0x00000004ff007c0c */ /* 0x000fc8000bf05070 */
[----:B------:R-:W-:-:S13]  /*09b0*/  ISETP.NE.AND.EX P0, PT, RZ, UR5, PT, P0 ;  /* 0x00000005ff007c0c */ /* 0x000fda000bf05300 */
[----:B------:R-:W-:Y:S05]  /*09c0*/  @!P0 BRA `(.L_x_5) ;  /* 0x00000000001c8947 */ /* 0x000fea0003800000 */
[----:B------:R-:W0:Y:S02]  /*09d0*/  LDC.64 R8, c[0x0][0x598] ;  /* 0x00016600ff087b82 */ /* 0x000e240000000a00 */
[----:B0-----:R-:W2:Y:S02]  /*09e0*/  LDG.E.64 R8, desc[UR36][R8.64] ;  /* 0x0000002408087981 */ /* 0x001ea4000c1e1b00 */
[----:B--2---:R-:W-:-:S04]  /*09f0*/  ISETP.NE.U32.AND P0, PT, R8, RZ, PT ;  /* 0x000000ff0800720c */ /* 0x004fc80003f05070 */
[----:B------:R-:W-:-:S13]  /*0a00*/  ISETP.NE.AND.EX P0, PT, R9, RZ, PT, P0 ;  /* 0x000000ff0900720c */ /* 0x000fda0003f05300 */
[----:B------:R-:W-:Y:S05]  /*0a10*/  @!P0 BRA `(.L_x_5) ;  /* 0x0000000000088947 */ /* 0x000fea0003800000 */
[----:B------:R0:W5:Y:S01]  /*0a20*/  LD.E R58, desc[UR36][R8.64] ;  /* 0x00000024083a7980 */ /* 0x000162000c101900 */
[----:B------:R-:W-:Y:S05]  /*0a30*/  BRA `(.L_x_6) ;  /* 0x0000000000247947 */ /* 0x000fea0003800000 */
.L_x_5:
[----:B------:R-:W-:Y:S02]  /*0a40*/  ULDC.64 UR4, c[0x0][0x588] ;  /* 0x0001620000047ab9 */ /* 0x000fe40000000a00 */
[----:B------:R-:W-:-:S04]  /*0a50*/  ISETP.NE.U32.AND P0, PT, RZ, UR4, PT ;  /* 0x00000004ff007c0c */ /* 0x000fc8000bf05070 */
[----:B------:R-:W-:-:S13]  /*0a60*/  ISETP.NE.AND.EX P0, PT, RZ, UR5, PT, P0 ;  /* 0x00000005ff007c0c */ /* 0x000fda000bf05300 */
[----:B------:R-:W-:Y:S05]  /*0a70*/  @!P0 BRA `(.L_x_7) ;  /* 0x00000000000c8947 */ /* 0x000fea0003800000 */
[----:B------:R-:W0:Y:S02]  /*0a80*/  LDC.64 R58, c[0x0][0x588] ;  /* 0x00016200ff3a7b82 */ /* 0x000e240000000a00 */
[----:B0-----:R1:W5:Y:S01]  /*0a90*/  LDG.E R58, desc[UR36][R58.64] ;  /* 0x000000243a3a7981 */ /* 0x001362000c1e1900 */
[----:B------:R-:W-:Y:S05]  /*0aa0*/  BRA `(.L_x_6) ;  /* 0x0000000000087947 */ /* 0x000fea0003800000 */
.L_x_7:
[----:B------:R-:W-:Y:S02]  /*0ab0*/  ULDC UR4, c[0x0][0x580] ;  /* 0x0001600000047ab9 */ /* 0x000fe40000000800 */
[----:B------:R-:W-:-:S07]  /*0ac0*/  IMAD.U32 R58, RZ, RZ, UR4 ;  /* 0x00000004ff3a7e24 */ /* 0x000fce000f8e00ff */
.L_x_6:
[----:B------:R-:W-:Y:S02]  /*0ad0*/  ULDC.64 UR4, c[0x0][0x5a0] ;  /* 0x0001680000047ab9 */ /* 0x000fe40000000a00 */
[----:B------:R-:W-:-:S04]  /*0ae0*/  ISETP.NE.U32.AND P0, PT, RZ, UR4, PT ;  /* 0x00000004ff007c0c */ /* 0x000fc8000bf05070 */
[----:B------:R-:W-:-:S13]  /*0af0*/  ISETP.NE.AND.EX P0, PT, RZ, UR5, PT, P0 ;  /* 0x00000005ff007c0c */ /* 0x000fda000bf05300 */
[----:B------:R-:W-:Y:S05]  /*0b00*/  @!P0 BRA `(.L_x_8) ;  /* 0x00000000001c8947 */ /* 0x000fea0003800000 */
[----:B0-----:R-:W0:Y:S02]  /*0b10*/  LDC.64 R8, c[0x0][0x5a0] ;  /* 0x00016800ff087b82 */ /* 0x001e240000000a00 */
[----:B0-----:R-:W2:Y:S02]  /*0b20*/  LDG.E.64 R8, desc[UR36][R8.64] ;  /* 0x0000002408087981 */ /* 0x001ea4000c1e1b00 */
[----:B--2---:R-:W-:-:S04]  /*0b30*/  ISETP.NE.U32.AND P0, PT, R8, RZ, PT ;  /* 0x000000ff0800720c */ /* 0x004fc80003f05070 */
[----:B------:R-:W-:-:S13]  /*0b40*/  ISETP.NE.AND.EX P0, PT, R9, RZ, PT, P0 ;  /* 0x000000ff0900720c */ /* 0x000fda0003f05300 */
[----:B------:R-:W-:Y:S05]  /*0b50*/  @!P0 BRA `(.L_x_8) ;  /* 0x0000000000088947 */ /* 0x000fea0003800000 */
[----:B-1----:R0:W5:Y:S01]  /*0b60*/  LD.E R59, desc[UR36][R8.64] ;  /* 0x00000024083b7980 */ /* 0x002162000c101900 */
[----:B------:R-:W-:Y:S05]  /*0b70*/  BRA `(.L_x_9) ;  /* 0x0000000000247947 */ /* 0x000fea0003800000 */
.L_x_8:
[----:B------:R-:W-:Y:S02]  /*0b80*/  ULDC.64 UR4, c[0x0][0x590] ;  /* 0x0001640000047ab9 */ /* 0x000fe40000000a00 */
[----:B------:R-:W-:-:S04]  /*0b90*/  ISETP.NE.U32.AND P0, PT, RZ, UR4, PT ;  /* 0x00000004ff007c0c */ /* 0x000fc8000bf05070 */
[----:B------:R-:W-:-:S13]  /*0ba0*/  ISETP.NE.AND.EX P0, PT, RZ, UR5, PT, P0 ;  /* 0x00000005ff007c0c */ /* 0x000fda000bf05300 */
[----:B------:R-:W-:Y:S05]  /*0bb0*/  @!P0 BRA `(.L_x_10) ;  /* 0x00000000000c8947 */ /* 0x000fea0003800000 */
[----:B0-----:R-:W1:Y:S02]  /*0bc0*/  LDC.64 R8, c[0x0][0x590] ;  /* 0x00016400ff087b82 */ /* 0x001e640000000a00 */
[----:B-1----:R1:W5:Y:S01]  /*0bd0*/  LDG.E R59, desc[UR36][R8.64] ;  /* 0x00000024083b7981 */ /* 0x002362000c1e1900 */
[----:B------:R-:W-:Y:S05]  /*0be0*/  BRA `(.L_x_9) ;  /* 0x0000000000087947 */ /* 0x000fea0003800000 */
.L_x_10:
[----:B------:R-:W-:Y:S02]  /*0bf0*/  ULDC UR4, c[0x0][0x584] ;  /* 0x0001610000047ab9 */ /* 0x000fe40000000800 */
[----:B-1----:R-:W-:-:S07]  /*0c00*/  IMAD.U32 R59, RZ, RZ, UR4 ;  /* 0x00000004ff3b7e24 */ /* 0x002fce000f8e00ff */
.L_x_9:
[----:B------:R-:W2:Y:S01]  /*0c10*/  LDC R2, c[0x0][0x65c] ;  /* 0x00019700ff027b82 */ /* 0x000ea20000000800 */
[----:B------:R-:W-:Y:S01]  /*0c20*/  ULDC UR6, c[0x0][0x28c] ;  /* 0x0000a30000067ab9 */ /* 0x000fe20000000800 */
[----:B------:R-:W-:Y:S01]  /*0c30*/  ISETP.NE.AND P0, PT, R10, 0x2, PT ;  /* 0x000000020a00780c */ /* 0x000fe20003f05270 */
[----:B------:R-:W-:Y:S01]  /*0c40*/  UIADD3 UR6, UR6, 0x3f, URZ ;  /* 0x0000003f06067890 */ /* 0x000fe2000fffe03f */
[----:B01----:R-:W-:Y:S01]  /*0c50*/  IMAD.U32 R8, RZ, RZ, UR12 ;  /* 0x0000000cff087e24 */ /* 0x003fe2000f8e00ff */
[----:B------:R-:W-:Y:S01]  /*0c60*/  UMOV UR38, URZ ;  /* 0x0000003f00267c82 */ /* 0x000fe20008000000 */
[----:B------:R-:W-:Y:S01]  /*0c70*/  IMAD.MOV.U32 R9, RZ, RZ, RZ ;  /* 0x000000ffff097224 */ /* 0x000fe200078e00ff */
[----:B------:R-:W-:Y:S01]  /*0c80*/  USHF.R.S32.HI UR7, URZ, 0x1f, UR6 ;  /* 0x0000001f3f077899 */ /* 0x000fe20008011406 */
[----:B------:R-:W-:Y:S01]  /*0c90*/  UMOV UR39, URZ ;  /* 0x0000003f00277c82 */ /* 0x000fe20008000000 */
[----:B------:R-:W-:Y:S02]  /*0ca0*/  ULDC.64 UR8, c[0x0][0x650] ;  /* 0x0001940000087ab9 */ /* 0x000fe40000000a00 */
[----:B------:R-:W-:-:S04]  /*0cb0*/  ULEA.HI UR7, UR7, UR6, URZ, 0x6 ;  /* 0x0000000607077291 */ /* 0x000fc8000f8f303f */
[----:B------:R-:W-:Y:S01]  /*0cc0*/  USHF.R.S32.HI UR40, URZ, 0x6, UR7 ;  /* 0x000000063f287899 */ /* 0x000fe20008011407 */
[----:B--2---:R-:W-:-:S13]  /*0cd0*/  ISETP.NE.AND P1, PT, R2, 0x1, PT ;  /* 0x000000010200780c */ /* 0x004fda0003f25270 */
[----:B------:R-:W0:Y:S01]  /*0ce0*/  @P1 LDC R19, c[0x0][0x10] ;  /* 0x00000400ff131b82 */ /* 0x000e220000000800 */
[----:B------:R-:W-:Y:S02]  /*0cf0*/  @P1 IMAD.MOV.U32 R7, RZ, RZ, RZ ;  /* 0x000000ffff071224 */ /* 0x000fe400078e00ff */
[----:B------:R-:W-:-:S05]  /*0d00*/  @P1 IMAD.MOV.U32 R17, RZ, RZ, RZ ;  /* 0x000000ffff111224 */ /* 0x000fca00078e00ff */
[----:B------:R-:W1:Y:S01]  /*0d10*/  @!P1 LDC R11, c[0x0][0xc] ;  /* 0x00000300ff0b9b82 */ /* 0x000e620000000800 */
[----:B------:R-:W-:Y:S01]  /*0d20*/  ULDC UR4, c[0x0][0xc] ;  /* 0x0000030000047ab9 */ /* 0x000fe20000000800 */
[----:B------:R-:W-:Y:S02]  /*0d30*/  ULDC UR5, c[0x0][0x10] ;  /* 0x0000040000057ab9 */ /* 0x000fe40000000800 */
[----:B------:R-:W-:-:S04]  /*0d40*/  UIMAD.WIDE.U32 UR4, UR4, UR5, URZ ;  /* 0x00000005040472a5 */ /* 0x000fc8000f8e003f */
[----:B------:R-:W2:Y:S01]  /*0d50*/  LDC R2, c[0x0][0x14] ;  /* 0x00000500ff027b82 */ /* 0x000ea20000000800 */
[----:B0-----:R-:W-:-:S04]  /*0d60*/  @P1 IMAD.WIDE.U32 R18, R19, UR12, R6 ;  /* 0x0000000c13121c25 */ /* 0x001fc8000f8e0006 */
[----:B------:R-:W-:Y:S02]  /*0d70*/  @P1 IMAD.IADD R17, R19, 0x1, R17 ;  /* 0x0000000113111824 */ /* 0x000fe400078e0211 */
[----:B-1----:R-:W-:-:S04]  /*0d80*/  @!P1 IMAD.WIDE.U32 R8, R6, R11, R8 ;  /* 0x0000000b06089225 */ /* 0x002fc800078e0008 */
[----:B------:R-:W-:Y:S02]  /*0d90*/  @!P1 IMAD.MOV.U32 R18, RZ, RZ, R8 ;  /* 0x000000ffff129224 */ /* 0x000fe400078e0008 */
[----:B------:R-:W-:Y:S02]  /*0da0*/  @!P1 IMAD.MOV.U32 R17, RZ, RZ, R9 ;  /* 0x000000ffff119224 */ /* 0x000fe400078e0009 */
[----:B--2---:R-:W-:-:S04]  /*0db0*/  IMAD.WIDE.U32 R12, R2, UR4, RZ ;  /* 0x00000004020c7c25 */ /* 0x004fc8000f8e00ff */
[----:B------:R-:W-:Y:S01]  /*0dc0*/  IMAD R23, R2, UR5, RZ ;  /* 0x0000000502177c24 */ /* 0x000fe2000f8e02ff */
[----:B------:R0:W-:Y:S03]  /*0dd0*/  STL.64 [R1], R12 ;  /* 0x0000000c01007387 */ /* 0x0001e60000100a00 */
[----:B------:R-:W-:Y:S01]  /*0de0*/  IMAD.IADD R23, R13, 0x1, R23 ;  /* 0x000000010d177824 */ /* 0x000fe200078e0217 */
[----:B------:R-:W-:Y:S06]  /*0df0*/  @P0 BRA `(.L_x_11) ;  /* 0x0000000000200947 */ /* 0x000fec0003800000 */
[----:B------:R-:W-:Y:S01]  /*0e00*/  UISETP.GE.U32.AND UP0, UPT, UR40, 0x5, UPT ;  /* 0x000000052800788c */ /* 0x000fe2000bf06070 */
[----:B------:R-:W-:Y:S01]  /*0e10*/  IADD3 R18, P0, R18, R12, RZ ;  /* 0x0000000c12127210 */ /* 0x000fe20007f1e0ff */
[----:B------:R-:W-:Y:S01]  /*0e20*/  UIMAD.WIDE.U32 UR4, UR40, -0x33333333, URZ ;  /* 0xcccccccd280478a5 */ /* 0x000fe2000f8e003f */
[----:B------:R-:W-:-:S03]  /*0e30*/  UMOV UR39, URZ ;  /* 0x0000003f00277c82 */ /* 0x000fc60008000000 */
[----:B------:R-:W-:Y:S01]  /*0e40*/  USHF.R.U32.HI UR4, URZ, 0x2, UR5 ;  /* 0x000000023f047899 */ /* 0x000fe20008011605 */
[----:B------:R-:W-:-:S03]  /*0e50*/  IMAD.X R17, R23, 0x1, R17, P0 ;  /* 0x0000000117117824 */ /* 0x000fc600000e0611 */
[----:B------:R-:W-:Y:S02]  /*0e60*/  UIMAD UR38, UR4, -0x5, UR40 ;  /* 0xfffffffb042678a4 */ /* 0x000fe4000f8e0228 */
[----:B------:R-:W-:-:S12]  /*0e70*/  @UP0 ULOP3.LUT UR39, UR4, 0x1, URZ, 0xc0, !UPT ;  /* 0x0000000104270892 */ /* 0x000fd8000f8ec03f */
.L_x_11:
[----:B------:R-:W-:Y:S01]  /*0e80*/  ISETP.GE.U32.AND P0, PT, R18, UR8, PT ;  /* 0x0000000812007c0c */ /* 0x000fe2000bf06070 */
[----:B------:R-:W-:Y:S01]  /*0e90*/  IMAD.MOV.U32 R19, RZ, RZ, -0x1 ;  /* 0xffffffffff137424 */ /* 0x000fe200078e00ff */
[----:B------:R-:W-:Y:S01]  /*0ea0*/  PRMT R8, RZ, 0x7610, R8 ;  /* 0x00007610ff087816 */ /* 0x000fe20000000008 */
[----:B------:R-:W-:Y:S01]  /*0eb0*/  IMAD.MOV.U32 R22, RZ, RZ, -0x1 ;  /* 0xffffffffff167424 */ /* 0x000fe200078e00ff */
[----:B------:R-:W-:Y:S01]  /*0ec0*/  ISETP.GE.U32.AND.EX P0, PT, R17, UR9, PT, P0 ;  /* 0x0000000911007c0c */ /* 0x000fe2000bf06100 */
[----:B------:R-:W-:-:S12]  /*0ed0*/  IMAD.MOV.U32 R2, RZ, RZ, -0x1 ;  /* 0xffffffffff027424 */ /* 0x000fd800078e00ff */
[----:B------:R-:W-:Y:S05]  /*0ee0*/  @P0 BRA `(.L_x_12) ;  /* 0x00000004002c0947 */ /* 0x000fea0003800000 */
[----:B------:R-:W1:Y:S01]  /*0ef0*/  LDC.64 R26, c[0x0][0x628] ;  /* 0x00018a00ff1a7b82 */ /* 0x000e620000000a00 */
[----:B------:R-:W-:Y:S02]  /*0f00*/  IMAD.MOV.U32 R8, RZ, RZ, R18 ;  /* 0x000000ffff087224 */ /* 0x000fe400078e0012 */
[----:B------:R-:W-:-:S05]  /*0f10*/  IMAD.MOV.U32 R9, RZ, RZ, R17 ;  /* 0x000000ffff097224 */ /* 0x000fca00078e0011 */
[----:B------:R-:W2:Y:S08]  /*0f20*/  LDC R2, c[0x0][0x630] ;  /* 0x00018c00ff027b82 */ /* 0x000eb00000000800 */
[----:B------:R-:W3:Y:S01]  /*0f30*/  LDC.64 R28, c[0x0][0x620] ;  /* 0x00018800ff1c7b82 */ /* 0x000ee20000000a00 */
[----:B-1----:R-:W-:-:S04]  /*0f40*/  ISETP.NE.U32.AND P0, PT, R26, RZ, PT ;  /* 0x000000ff1a00720c */ /* 0x002fc80003f05070 */
[----:B------:R-:W-:-:S13]  /*0f50*/  ISETP.NE.AND.EX P0, PT, R27, RZ, PT, P0 ;  /* 0x000000ff1b00720c */ /* 0x000fda0003f05300 */
[----:B--23--:R-:W-:Y:S05]  /*0f60*/  @!P0 BRA `(.L_x_13) ;  /* 0x0000000000288947 */ /* 0x00cfea0003800000 */
[----:B0-----:R-:W0:Y:S02]  /*0f70*/  LDC R13, c[0x0][0x634] ;  /* 0x00018d00ff0d7b82 */ /* 0x001e240000000800 */
[----:B0-----:R-:W-:-:S05]  /*0f80*/  IADD3 R13, P0, R18, R13, RZ ;  /* 0x0000000d120d7210 */ /* 0x001fca0007f1e0ff */
[----:B------:R-:W-:-:S04]  /*0f90*/  IMAD.X R15, RZ, RZ, R17, P0 ;  /* 0x000000ffff0f7224 */ /* 0x000fc800000e0611 */
[----:B------:R-:W-:-:S04]  /*0fa0*/  IMAD.WIDE.U32 R8, R15, R26, RZ ;  /* 0x0000001a0f087225 */ /* 0x000fc800078e00ff */
[----:B------:R-:W-:-:S04]  /*0fb0*/  IMAD.WIDE.U32 R10, P0, R13, R27, R8 ;  /* 0x0000001b0d0a7225 */ /* 0x000fc80007800008 */
[----:B------:R-:W-:-:S04]  /*0fc0*/  IMAD.WIDE.U32 R8, R13, R26, RZ ;  /* 0x0000001a0d087225 */ /* 0x000fc800078e00ff */
[----:B------:R-:W-:Y:S01]  /*0fd0*/  IMAD.X R13, RZ, RZ, RZ, P0 ;  /* 0x000000ffff0d7224 */ /* 0x000fe200000e06ff */
[----:B------:R-:W-:Y:S01]  /*0fe0*/  IADD3 RZ, P0, R9, R10, RZ ;  /* 0x0000000a09ff7210 */ /* 0x000fe20007f1e0ff */
[----:B------:R-:W-:-:S04]  /*0ff0*/  IMAD.MOV.U32 R12, RZ, RZ, R11 ;  /* 0x000000ffff0c7224 */ /* 0x000fc800078e000b */
[----:B------:R-:W-:-:S08]  /*1000*/  IMAD.WIDE.U32.X R8, R15, R27, R12, P0 ;  /* 0x0000001b0f087225 */ /* 0x000fd000000e040c */
.L_x_13:
[----:B------:R-:W1:Y:S01]  /*1010*/  LDC.64 R32, c[0x0][0x640] ;  /* 0x00019000ff207b82 */ /* 0x000e620000000a00 */
[-C--:B------:R-:W-:Y:S01]  /*1020*/  SHF.R.U64 R30, R8, R2.reuse, R9 ;  /* 0x00000002081e7219 */ /* 0x080fe20000001209 */
[----:B------:R-:W-:Y:S01]  /*1030*/  IMAD.MOV.U32 R19, RZ, RZ, R17 ;  /* 0x000000ffff137224 */ /* 0x000fe200078e0011 */
[----:B------:R-:W-:Y:S01]  /*1040*/  SHF.R.U32.HI R2, RZ, R2, R9 ;  /* 0x00000002ff027219 */ /* 0x000fe20000011609 */
[----:B------:R-:W-:Y:S01]  /*1050*/  IMAD.MOV.U32 R26, RZ, RZ, 0x1 ;  /* 0x00000001ff1a7424 */ /* 0x000fe200078e00ff */
[----:B------:R-:W-:-:S03]  /*1060*/  IADD3 R11, P0, RZ, -R30, RZ ;  /* 0x8000001eff0b7210 */ /* 0x000fc60007f1e0ff */
[----:B------:R-:W2:Y:S02]  /*1070*/  LDC R10, c[0x0][0x618] ;  /* 0x00018600ff0a7b82 */ /* 0x000ea40000000800 */
[----:B------:R-:W-:-:S04]  /*1080*/  IMAD.X R9, RZ, RZ, ~R2, P0 ;  /* 0x000000ffff097224 */ /* 0x000fc800000e0e02 */
[-C--:B------:R-:W-:Y:S02]  /*1090*/  IMAD R2, R9, R28.reuse, RZ ;  /* 0x0000001c09027224 */ /* 0x080fe400078e02ff */
[----:B0-----:R-:W0:Y:S01]  /*10a0*/  LDC R13, c[0x0][0x608] ;  /* 0x00018200ff0d7b82 */ /* 0x001e220000000800 */
[----:B------:R-:W-:-:S04]  /*10b0*/  IMAD.WIDE.U32 R8, R11, R28, R18 ;  /* 0x0000001c0b087225 */ /* 0x000fc800078e0012 */
[----:B------:R-:W-:Y:S02]  /*10c0*/  IMAD R11, R11, R29, R2 ;  /* 0x0000001d0b0b7224 */ /* 0x000fe400078e0202 */
[----:B------:R-:W-:Y:S01]  /*10d0*/  IMAD.MOV.U32 R2, RZ, RZ, -0x1 ;  /* 0xffffffffff027424 */ /* 0x000fe200078e00ff */
[----:B------:R-:W3:Y:S01]  /*10e0*/  LDC R31, c[0x0][0x658] ;  /* 0x00019600ff1f7b82 */ /* 0x000ee20000000800 */
[----:B------:R-:W-:Y:S01]  /*10f0*/  IMAD.IADD R9, R9, 0x1, R11 ;  /* 0x0000000109097824 */ /* 0x000fe200078e020b */
[----:B-1----:R-:W-:-:S04]  /*1100*/  ISETP.NE.U32.AND P0, PT, R32, RZ, PT ;  /* 0x000000ff2000720c */ /* 0x002fc80003f05070 */
[----:B------:R-:W-:Y:S02]  /*1110*/  ISETP.NE.AND.EX P0, PT, R33, RZ, PT, P0 ;  /* 0x000000ff2100720c */ /* 0x000fe40003f05300 */
[----:B------:R-:W1:Y:S01]  /*1120*/  LDC R29, c[0x0][0x600] ;  /* 0x00018000ff1d7b82 */ /* 0x000e620000000800 */
[-CC-:B--2---:R-:W-:Y:S02]  /*1130*/  SHF.R.U64 R27, R8, R10.reuse, R9.reuse ;  /* 0x0000000a081b7219 */ /* 0x184fe40000001209 */
[----:B------:R-:W-:-:S05]  /*1140*/  SHF.R.U32.HI R8, RZ, R10, R9 ;  /* 0x0000000aff087219 */ /* 0x000fca0000011609 */
[----:B------:R-:W2:Y:S01]  /*1150*/  LDC R22, c[0x0][0x648] ;  /* 0x00019200ff167b82 */ /* 0x000ea20000000800 */
[-CC-:B0-----:R-:W-:Y:S02]  /*1160*/  SHF.R.U64 R34, R27, R13.reuse, R8.reuse ;  /* 0x0000000d1b227219 */ /* 0x181fe40000001208 */
[----:B------:R-:W-:-:S05]  /*1170*/  SHF.R.U32.HI R8, RZ, R13, R8 ;  /* 0x0000000dff087219 */ /* 0x000fca0000011608 */
[----:B------:R-:W0:Y:S01]  /*1180*/  LDC R24, c[0x0][0x638] ;  /* 0x00018e00ff187b82 */ /* 0x000e220000000800 */
[-CC-:B---3--:R-:W-:Y:S02]  /*1190*/  SHF.R.U64 R36, R34, R31.reuse, R8.reuse ;  /* 0x0000001f22247219 */ /* 0x188fe40000001208 */
[-C--:B------:R-:W-:Y:S02]  /*11a0*/  SHF.L.U32 R2, R2, R31.reuse, RZ ;  /* 0x0000001f02027219 */ /* 0x080fe400000006ff */
[----:B------:R-:W-:Y:S01]  /*11b0*/  SHF.R.U32.HI R9, RZ, R31, R8 ;  /* 0x0000001fff097219 */ /* 0x000fe20000011608 */
[----:B------:R-:W-:Y:S01]  /*11c0*/  IMAD.MOV.U32 R8, RZ, RZ, R36 ;  /* 0x000000ffff087224 */ /* 0x000fe200078e0024 */
[----:B------:R-:W-:Y:S01]  /*11d0*/  LOP3.LUT R15, RZ, R2, RZ, 0x33, !PT ;  /* 0x00000002ff0f7212 */ /* 0x000fe200078e33ff */
[----:B------:R-:W3:Y:S01]  /*11e0*/  LDC R28, c[0x0][0x610] ;  /* 0x00018400ff1c7b82 */ /* 0x000ee20000000800 */
[----:B------:R-:W-:Y:S05]  /*11f0*/  @!P0 BRA `(.L_x_14) ;  /* 0x0000000000288947 */ /* 0x000fea0003800000 */
[----:B------:R-:W4:Y:S02]  /*1200*/  LDC R13, c[0x0][0x64c] ;  /* 0x00019300ff0d7b82 */ /* 0x000f240000000800 */
[----:B----4-:R-:W-:-:S05]  /*1210*/  IADD3 R13, P0, R36, R13, RZ ;  /* 0x0000000d240d7210 */ /* 0x010fca0007f1e0ff */
        /* <DEDUP_REMOVED lines=8> */
.L_x_14:
[----:B--2---:R-:W-:Y:S01]  /*12a0*/  SHF.R.U64 R7, R8, R22, R9 ;  /* 0x0000001608077219 */ /* 0x004fe20000001209 */
[----:B-1----:R-:W-:Y:S01]  /*12b0*/  VIADD R8, R29, 0xffffffff ;  /* 0xffffffff1d087836 */ /* 0x002fe20000000000 */
[----:B------:R-:W-:Y:S01]  /*12c0*/  SHF.L.U32 R2, R26, R31, RZ ;  /* 0x0000001f1a027219 */ /* 0x000fe200000006ff */
[----:B------:R-:W-:Y:S01]  /*12d0*/  @P1 IMAD R21, R25, R20, R6 ;  /* 0x0000001419151224 */ /* 0x000fe200078e0206 */
[----:B------:R-:W-:Y:S01]  /*12e0*/  LOP3.LUT R15, R34, R15, RZ, 0xc0, !PT ;  /* 0x0000000f220f7212 */ /* 0x000fe200078ec0ff */
[----:B------:R-:W-:Y:S01]  /*12f0*/  IMAD.MOV R9, RZ, RZ, -R7 ;  /* 0x000000ffff097224 */ /* 0x000fe200078e0a07 */
[----:B------:R-:W-:-:S03]  /*1300*/  LOP3.LUT R8, R27, R8, RZ, 0xc0, !PT ;  /* 0x000000081b087212 */ /* 0x000fc600078ec0ff */
[----:B------:R-:W-:Y:S02]  /*1310*/  IMAD R6, R2, R7, R15 ;  /* 0x0000000702067224 */ /* 0x000fe400078e020f */
[----:B0-----:R-:W-:Y:S02]  /*1320*/  IMAD R2, R9, R24, R36 ;  /* 0x0000001809027224 */ /* 0x001fe400078e0224 */
[----:B---3--:R-:W-:Y:S02]  /*1330*/  IMAD R19, R6, R28, R21 ;  /* 0x0000001c06137224 */ /* 0x008fe400078e0215 */
[----:B------:R-:W-:Y:S02]  /*1340*/  IMAD R2, R2, R29, R8 ;  /* 0x0000001d02027224 */ /* 0x000fe400078e0208 */
[----:B------:R-:W-:-:S03]  /*1350*/  IMAD.MOV.U32 R6, RZ, RZ, 0x1 ;  /* 0x00000001ff067424 */ /* 0x000fc600078e00ff */
[----:B------:R-:W-:Y:S02]  /*1360*/  SEL R22, R2, R19, !P1 ;  /* 0x0000001302167207 */ /* 0x000fe40004800000 */
[----:B------:R-:W-:Y:S01]  /*1370*/  SEL R19, R19, R2, !P1 ;  /* 0x0000000213137207 */ /* 0x000fe20004800000 */
[----:B------:R-:W-:Y:S01]  /*1380*/  IMAD.MOV.U32 R2, RZ, RZ, R30 ;  /* 0x000000ffff027224 */ /* 0x000fe200078e001e */
[----:B------:R-:W-:-:S07]  /*1390*/  PRMT R8, R6, 0x7610, R8 ;  /* 0x0000761006087816 */ /* 0x000fce0000000008 */
.L_x_12:
[----:B------:R-:W-:Y:S05]  /*13a0*/  @!P2 BRA `(.L_x_15) ;  /* 0x00000000000ca947 */ /* 0x000fea0003800000 */
[----:B------:R-:W-:Y:S01]  /*13b0*/  UCGABAR_WAIT ;  /* 0x0000000000007dc7 */ /* 0x000fe20008000000 */
[----:B------:R-:W-:Y:S01]  /*13c0*/  CCTL.IVALL ;  /* 0x00000000ff00798f */ /* 0x000fe20002000000 */
[----:B------:R-:W-:Y:S05]  /*13d0*/  BRA `(.L_x_16) ;  /* 0x0000000000047947 */ /* 0x000fea0003800000 */
.L_x_15:
[----:B------:R-:W-:Y:S06]  /*13e0*/  BAR.SYNC.DEFER_BLOCKING 0x0 ;  /* 0x0000000000007b1d */ /* 0x000fec0000010000 */
.L_x_16:
[----:B------:R-:W-:Y:S05]  /*13f0*/  @!P4 BRA `(.L_x_17) ;  /* 0x000000380020c947 */ /* 0x000fea0003800000 */
[----:B------:R-:W-:-:S13]  /*1400*/  ISETP.GT.U32.AND P0, PT, R35, 0x1, PT ;  /* 0x000000012300780c */ /* 0x000fda0003f04070 */
[----:B------:R-:W-:Y:S05]  /*1410*/  @P0 EXIT ;  /* 0x000000000000094d */ /* 0x000fea0003800000 */
.L_x_18:
[----:B------:R-:W-:-:S08]  /*1420*/  NOP ;  /* 0x0000000000007918 */ /* 0x000fd00000000000 */
[----:B------:R-:W1:Y:S02]  /*1430*/  USETMAXREG.TRY_ALLOC.CTAPOOL UP0, 0xe8 ;  /* 0x000000e8000079c8 */ /* 0x000e640008000600 */
[----:B-1----:R-:W-:-:S13]  /*1440*/  PLOP3.LUT P0, PT, PT, PT, UP0, 0x80, 0x0 ;  /* 0x000000000000781c */ /* 0x002fda0003f0f008 */
[----:B------:R-:W-:Y:S05]  /*1450*/  @!P0 BRA `(.L_x_18) ;  /* 0xfffffffc00f08947 */ /* 0x000fea000383ffff */
[----:B------:R-:W-:-:S13]  /*1460*/  LOP3.LUT P0, RZ, R8, 0xff, RZ, 0xc0, !PT ;  /* 0x000000ff08ff7812 */ /* 0x000fda000780c0ff */
[----:B------:R-:W-:Y:S05]  /*1470*/  @!P0 EXIT ;  /* 0x000000000000894d */ /* 0x000fea0003800000 */
[----:B------:R-:W1:Y:S01]  /*1480*/  S2UR UR4, SR_CgaCtaId ;  /* 0x00000000000479c3 */ /* 0x000e620000008800 */
[----:B------:R-:W-:Y:S01]  /*1490*/  VIADD R14, R14, 0xffffffff ;  /* 0xffffffff0e0e7836 */ /* 0x000fe20000000000 */
[CC--:B------:R-:W-:Y:S01]  /*14a0*/  LEA.HI R4, R0.reuse, R3.reuse, RZ, 0x2 ;  /* 0x0000000300047211 */ /* 0x0c0fe200078f10ff */
[----:B------:R-:W-:Y:S01]  /*14b0*/  UMOV UR41, 0x400 ;  /* 0x0000040000297882 */ /* 0x000fe20000000000 */
[----:B------:R-:W-:Y:S01]  /*14c0*/  LEA.HI R0, R0, R3, RZ, 0x5 ;  /* 0x0000000300007211 */ /* 0x000fe200078f28ff */
[----:B------:R-:W-:Y:S01]  /*14d0*/  UISETP.LT.AND UP0, UPT, UR40, 0x1, UPT ;  /* 0x000000012800788c */ /* 0x000fe2000bf01270 */
[----:B------:R-:W-:Y:S01]  /*14e0*/  R2UR UR42, R14 ;  /* 0x000000000e2a72ca */ /* 0x000fe200000e0000 */
[----:B------:R-:W-:Y:S01]  /*14f0*/  ULDC UR6, c[0x0][0x284] ;  /* 0x0000a10000067ab9 */ /* 0x000fe20000000800 */
[--C-:B------:R-:W-:Y:S01]  /*1500*/  SHF.R.S32.HI R60, RZ, 0x2, R4.reuse ;  /* 0x00000002ff3c7819 */ /* 0x100fe20000011404 */
[----:B------:R-:W-:Y:S01]  /*1510*/  USEL UR43, UR40, 0x1, UP0 ;  /* 0x00000001282b7887 */ /* 0x000fe20008000000 */
[----:B------:R-:W-:Y:S01]  /*1520*/  SHF.R.S32.HI R5, RZ, 0x1f, R4 ;  /* 0x0000001fff057819 */ /* 0x000fe20000011404 */
[----:B------:R-:W-:Y:S01]  /*1530*/  USHF.L.U32 UR46, UR40, 0x1, URZ ;  /* 0x00000001282e7899 */ /* 0x000fe2000800063f */
[----:B------:R-:W-:Y:S01]  /*1540*/  LOP3.LUT R62, R4, 0xfffffffc, RZ, 0xc0, !PT ;  /* 0xfffffffc043e7812 */ /* 0x000fe200078ec0ff */
[----:B------:R-:W-:Y:S01]  /*1550*/  UIADD3 UR43, -UR43, UR40, URZ ;  /* 0x000000282b2b7290 */ /* 0x000fe2000fffe13f */
[----:B------:R-:W-:-:S02]  /*1560*/  LEA.HI R5, R5, R60, RZ, 0x3 ;  /* 0x0000003c05057211 */ /* 0x000fc400078f18ff */
[----:B------:R-:W-:Y:S01]  /*1570*/  ISETP.NE.AND P0, PT, R14, RZ, PT ;  /* 0x000000ff0e00720c */ /* 0x000fe20003f05270 */
[----:B------:R-:W-:Y:S01]  /*1580*/  IMAD.IADD R62, R3, 0x1, -R62 ;  /* 0x00000001033e7824 */ /* 0x000fe200078e0a3e */
[----:B------:R-:W-:Y:S01]  /*1590*/  LOP3.LUT R5, R5, 0xfffffff8, RZ, 0xc0, !PT ;  /* 0xfffffff805057812 */ /* 0x000fe200078ec0ff */
[----:B------:R-:W-:Y:S01]  /*15a0*/  USHF.L.U32 UR42, UR42, 0x3, URZ ;  /* 0x000000032a2a7899 */ /* 0x000fe2000800063f */
[----:B------:R-:W-:Y:S02]  /*15b0*/  LOP3.LUT R72, R16, 0x1, RZ, 0xfc, !PT ;  /* 0x0000000110487812 */ /* 0x000fe400078efcff */
[----:B------:R-:W-:Y:S01]  /*15c0*/  SEL R73, RZ, 0x1, P0 ;  /* 0x00000001ff497807 */ /* 0x000fe20000000000 */
[----:B------:R-:W-:Y:S01]  /*15d0*/  IMAD.IADD R60, R60, 0x1, -R5 ;  /* 0x000000013c3c7824 */ /* 0x000fe200078e0a05 */
[----:B-1----:R-:W-:Y:S01]  /*15e0*/  ULEA UR41, UR4, UR41, 0x18 ;  /* 0x0000002904297291 */ /* 0x002fe2000f8ec03f */
[----:B------:R-:W-:Y:S01]  /*15f0*/  SHF.R.S32.HI R5, RZ, 0x5, R0 ;  /* 0x00000005ff057819 */ /* 0x000fe20000011400 */
[----:B------:R-:W-:-:S02]  /*1600*/  IMAD.U32 R64, RZ, RZ, UR42 ;  /* 0x0000002aff407e24 */ /* 0x000fc4000f8e00ff */
[----:B------:R-:W-:Y:S01]  /*1610*/  UIADD3 UR47, UR41, 0x60, URZ ;  /* 0x00000060292f7890 */ /* 0x000fe2000fffe03f */
[--C-:B------:R-:W-:Y:S01]  /*1620*/  SHF.R.S32.HI R61, RZ, 0x1f, R60.reuse ;  /* 0x0000001fff3d7819 */ /* 0x100fe2000001143c */
[----:B------:R-:W-:Y:S01]  /*1630*/  UIADD3 UR4, UR41, 0x180, URZ ;  /* 0x0000018029047890 */ /* 0x000fe2000fffe03f */
[C-C-:B------:R-:W-:Y:S01]  /*1640*/  IMAD R67, R5.reuse, -0x10, -R60.reuse ;  /* 0xfffffff005437824 */ /* 0x140fe200078e0a3c */
[----:B------:R-:W-:Y:S01]  /*1650*/  UIADD3 UR5, UR41, 0xa180, URZ ;  /* 0x0000a18029057890 */ /* 0x000fe2000fffe03f */
[C---:B------:R-:W-:Y:S01]  /*1660*/  LOP3.LUT R66, R64.reuse, 0x8, RZ, 0xc0, !PT ;  /* 0x0000000840427812 */ /* 0x040fe200078ec0ff */
[----:B------:R-:W-:Y:S01]  /*1670*/  USHF.R.U32.HI UR4, URZ, 0x4, UR4 ;  /* 0x000000043f047899 */ /* 0x000fe20008011604 */
[----:B------:R-:W-:Y:S01]  /*1680*/  IMAD.U32 R63, RZ, RZ, UR47 ;  /* 0x0000002fff3f7e24 */ /* 0x000fe2000f8e00ff */
[----:B------:R-:W-:Y:S01]  /*1690*/  USHF.R.U32.HI UR5, URZ, 0x4, UR5 ;  /* 0x000000043f057899 */ /* 0x000fe20008011605 */
[----:B------:R-:W-:Y:S01]  /*16a0*/  IMAD.WIDE R60, R5, 0x10, R60 ;  /* 0x00000010053c7825 */ /* 0x000fe200078e023c */
[----:B------:R-:W-:Y:S01]  /*16b0*/  ULOP3.LUT UR4, UR4, 0x3fff, URZ, 0xc0, !UPT ;  /* 0x00003fff04047892 */ /* 0x000fe2000f8ec03f */
[----:B------:R-:W-:Y:S01]  /*16c0*/  LOP3.LUT R64, R64, 0x8, RZ, 0xc, !PT ;  /* 0x0000000840407812 */ /* 0x000fe200078e0cff */
[----:B------:R-:W-:Y:S01]  /*16d0*/  ULOP3.LUT UR5, UR5, 0x3fff, URZ, 0xc0, !UPT ;  /* 0x00003fff05057892 */ /* 0x000fe2000f8ec03f */
[----:B------:R-:W-:Y:S01]  /*16e0*/  VIADD R65, R63, UR42 ;  /* 0x0000002a3f417c36 */ /* 0x000fe20008000000 */
[----:B------:R-:W-:Y:S01]  /*16f0*/  LOP3.LUT R66, R66, 0x18, RZ, 0x3c, !PT ;  /* 0x0000001842427812 */ /* 0x000fe200078e3cff */
[----:B------:R-:W-:Y:S01]  /*1700*/  VIADD R67, R67, UR6 ;  /* 0x0000000643437c36 */ /* 0x000fe20008000000 */
[----:B------:R-:W-:-:S02]  /*1710*/  ULOP3.LUT UR44, UR4, 0x10000, URZ, 0xfc, !UPT ;  /* 0x00010000042c7892 */ /* 0x000fc4000f8efc3f */
[----:B------:R-:W-:-:S12]  /*1720*/  ULOP3.LUT UR45, UR5, 0x10000, URZ, 0xfc, !UPT ;  /* 0x00010000052d7892 */ /* 0x000fd8000f8efc3f */
.L_x_102:
[----:B------:R-:W-:Y:S01]  /*1730*/  SHF.L.U32 R0, R73, 0x1f, RZ ;  /* 0x0000001f49007819 */ /* 0x000fe200000006ff */
[----:B------:R-:W-:Y:S02]  /*1740*/  ULDC UR4, c[0x0][0x28c] ;  /* 0x0000a30000047ab9 */ /* 0x000fe40000000800 */
[----:B------:R-:W-:Y:S01]  /*1750*/  ISETP.LT.AND P1, PT, RZ, UR4, PT ;  /* 0x00000004ff007c0c */ /* 0x000fe2000bf21270 */
[----:B-1----:R-:W1:Y:S02]  /*1760*/  SYNCS.PHASECHK.TRANS64.TRYWAIT P0, [R63+UR42], R0 ;  /* 0x000000003f0075a7 */ /* 0x002e64000800016a */
[----:B-1-34-:R-:W-:Y:S10]  /*1770*/  @!P0 BRA `(.L_x_19) ;  /* 0x00000044007c8947 */ /* 0x01aff40003800000 */
.L_x_125:
[----:B------:R-:W-:Y:S05]  /*1780*/  @P1 BRA `(.L_x_20) ;  /* 0x0000000000401947 */ /* 0x000fea0003800000 */
[----:B-1----:R-:W-:Y:S01]  /*1790*/  MOV R0, 0x0 ;  /* 0x0000000000007802 */ /* 0x002fe20000000f00 */
[----:B------:R-:W-:Y:S01]  /*17a0*/  ULDC.64 UR4, c[0x4][0x68] ;  /* 0x01001a0000047ab9 */ /* 0x000fe20000000a00 */
[----:B------:R-:W-:Y:S01]  /*17b0*/  ULDC.64 UR6, c[0x4][0x8] ;  /* 0x0100020000067ab9 */ /* 0x000fe20000000a00 */
[----:B------:R-:W-:Y:S01]  /*17c0*/  IMAD.U32 R4, RZ, RZ, UR4 ;  /* 0x00000004ff047e24 */ /* 0x000fe2000f8e00ff */
[----:B------:R1:W2:Y:S01]  /*17d0*/  LDC.64 R14, c[0x4][R0] ;  /* 0x01000000000e7b82 */ /* 0x0002a20000000a00 */
[----:B------:R-:W-:Y:S01]  /*17e0*/  IMAD.U32 R5, RZ, RZ, UR5 ;  /* 0x00000005ff057e24 */ /* 0x000fe2000f8e00ff */
[----:B------:R-:W-:Y:S01]  /*17f0*/  ULDC.64 UR4, c[0x4][0x70] ;  /* 0x01001c0000047ab9 */ /* 0x000fe20000000a00 */
[----:B------:R-:W-:Y:S02]  /*1800*/  IMAD.U32 R10, RZ, RZ, UR6 ;  /* 0x00000006ff0a7e24 */ /* 0x000fe4000f8e00ff */
[----:B------:R-:W-:Y:S02]  /*1810*/  IMAD.U32 R6, RZ, RZ, UR4 ;  /* 0x00000004ff067e24 */ /* 0x000fe4000f8e00ff */
[----:B------:R-:W-:-:S02]  /*1820*/  IMAD.U32 R7, RZ, RZ, UR5 ;  /* 0x00000005ff077e24 */ /* 0x000fc4000f8e00ff */
[----:B------:R-:W-:Y:S02]  /*1830*/  IMAD.U32 R11, RZ, RZ, UR7 ;  /* 0x00000007ff0b7e24 */ /* 0x000fe4000f8e00ff */
[----:B------:R-:W-:Y:S02]  /*1840*/  IMAD.MOV.U32 R8, RZ, RZ, 0x1e1 ;  /* 0x000001e1ff087424 */ /* 0x000fe400078e00ff */
[----:B0-----:R-:W-:Y:S02]  /*1850*/  IMAD.MOV.U32 R12, RZ, RZ, 0x1 ;  /* 0x00000001ff0c7424 */ /* 0x001fe400078e00ff */
[----:B-1----:R-:W-:-:S07]  /*1860*/  IMAD.MOV.U32 R13, RZ, RZ, RZ ;  /* 0x000000ffff0d7224 */ /* 0x002fce00078e00ff */
[----:B------:R-:W-:-:S07]  /*1870*/  LEPC R20, `(.L_x_20) ;  /* 0x000000001014794e */ /* 0x000fce0000000000 */
[----:B--2--5:R-:W-:Y:S05]  /*1880*/  CALL.ABS.NOINC R14 ;  /* 0x000000000e007343 */ /* 0x024fea0003c00000 */
.L_x_20:
[----:B------:R-:W-:-:S13]  /*1890*/  ISETP.NE.AND P0, PT, R72, 0x3, PT ;  /* 0x000000034800780c */ /* 0x000fda0003f05270 */
[----:B------:R-:W-:Y:S05]  /*18a0*/  @!P0 BRA `(.L_x_21) ;  /* 0x0000000000048947 */ /* 0x000fea0003800000 */
[----:B------:R-:W-:Y:S01]  /*18b0*/  BPT.TRAP 0x1 ;  /* 0x000000040000795c */ /* 0x000fe20000300000 */
.L_x_21:
[----:B------:R-:W-:Y:S02]  /*18c0*/  IMAD.U32 R3, RZ, RZ, UR38 ;  /* 0x00000026ff037e24 */ /* 0x000fe4000f8e00ff */
[----:B-1----:R-:W-:-:S03]  /*18d0*/  IMAD.U32 R0, RZ, RZ, UR39 ;  /* 0x00000027ff007e24 */ /* 0x002fc6000f8e00ff */
[----:B------:R-:W-:Y:S02]  /*18e0*/  LEA R3, R3, UR41, 0x3 ;  /* 0x0000002903037c11 */ /* 0x000fe4000f8e18ff */
[----:B------:R-:W-:-:S04]  /*18f0*/  SHF.L.U32 R0, R0, 0x1f, RZ ;  /* 0x0000001f00007819 */ /* 0x000fc800000006ff */
[----:B------:R1:W2:Y:S01]  /*1900*/  SYNCS.PHASECHK.TRANS64.TRYWAIT P1, [R3+URZ], R0 ;  /* 0x00000000030075a7 */ /* 0x0002a2000802017f */
[----:B------:R-:W-:Y:S05]  /*1910*/  @!P0 BRA `(.L_x_22) ;  /* 0x0000000000048947 */ /* 0x000fea0003800000 */
[----:B------:R-:W-:Y:S01]  /*1920*/  BPT.TRAP 0x1 ;  /* 0x000000040000795c */ /* 0x000fe20000300000 */
.L_x_22:
[----:B--2---:R-:W-:Y:S05]  /*1930*/  @P1 BRA `(.L_x_23) ;  /* 0x0000000000081947 */ /* 0x004fea0003800000 */
[----:B------:R-:W2:Y:S02]  /*1940*/  SYNCS.PHASECHK.TRANS64.TRYWAIT P1, [R3+URZ], R0 ;  /* 0x00000000030075a7 */ /* 0x000ea4000802017f */
[----:B--2---:R-:W-:Y:S05]  /*1950*/  @!P1 BRA `(.L_x_24) ;  /* 0x0000004400189947 */ /* 0x004fea0003800000 */
.L_x_23:
[----:B------:R-:W-:Y:S05]  /*1960*/  WARPSYNC.ALL ;  /* 0x0000000000007948 */ /* 0x000fea0003800000 */
[----:B------:R-:W-:Y:S01]  /*1970*/  ULEA UR8, UR38, UR44, 0x9 ;  /* 0x0000002c26087291 */ /* 0x000fe2000f8e483f */
[----:B------:R-:W-:Y:S01]  /*1980*/  WARPGROUP.ARRIVE ;  /* 0x00000000000079c5 */ /* 0x000fe20000000000 */
[----:B------:R-:W-:Y:S01]  /*1990*/  ULEA UR9, UR38, UR45, 0x9 ;  /* 0x0000002d26097291 */ /* 0x000fe2000f8e483f */
[----:B-12---:R-:W-:Y:S01]  /*19a0*/  IMAD.U32 R0, RZ, RZ, UR43 ;  /* 0x0000002bff007e24 */ /* 0x006fe2000f8e00ff */
[----:B------:R-:W-:Y:S01]  /*19b0*/  UMOV UR5, 0x40000040 ;  /* 0x4000004000057882 */ /* 0x000fe20000000000 */
[----:B------:R-:W-:-:S02]  /*19c0*/  UMOV UR7, 0x40000040 ;  /* 0x4000004000077882 */ /* 0x000fc40000000000 */
[----:B------:R-:W-:Y:S01]  /*19d0*/  UMOV UR4, UR8 ;  /* 0x0000000800047c82 */ /* 0x000fe20008000000 */
[----:B------:R-:W-:Y:S01]  /*19e0*/  ISETP.GE.AND P1, PT, R0, 0x1, PT ;  /* 0x000000010000780c */ /* 0x000fe20003f26270 */
[----:B------:R-:W-:Y:S02]  /*19f0*/  UMOV UR6, UR9 ;  /* 0x0000000900067c82 */ /* 0x000fe40008000000 */
[----:B------:R-:W-:Y:S01]  /*1a00*/  HGMMA.64x64x16.F32 R24, gdesc[UR4], RZ, !UPT, gsb0 ;  /* 0x00e00000041879f0 */ /* 0x000fe2000c0008ff */
[----:B------:R-:W-:Y:S02]  /*1a10*/  UIADD3 UR4, UR8, 0x2, URZ ;  /* 0x0000000208047890 */ /* 0x000fe4000fffe03f */
[----:B------:R-:W-:Y:S01]  /*1a20*/  UIADD3 UR6, UR9, 0x2, URZ ;  /* 0x0000000209067890 */ /* 0x000fe2000fffe03f */
[----:B------:R-:W-:Y:S01]  /*1a30*/  UMOV UR5, 0x40000040 ;  /* 0x4000004000057882 */ /* 0x000fe20000000000 */
[----:B------:R-:W-:Y:S01]  /*1a40*/  UMOV UR7, 0x40000040 ;  /* 0x4000004000077882 */ /* 0x000fe20000000000 */
[----:B------:R-:W-:-:S02]  /*1a50*/  WARPGROUP.DEPBAR.LE gsb0, 0x0 ;  /* 0x00008000000079c5 */ /* 0x000fc40000010000 */
[----:B------:R-:W-:-:S06]  /*1a60*/  WARPGROUP.ARRIVE ;  /* 0x00000000000079c5 */ /* 0x000fcc0000000000 */
[----:B------:R-:W-:Y:S01]  /*1a70*/  HGMMA.64x64x16.F32 R24, gdesc[UR4], R24, gsb0 ;  /* 0x00e00000041879f0 */ /* 0x000fe20008000818 */
[----:B------:R-:W-:Y:S02]  /*1a80*/  UIADD3 UR4, UR8, 0x4, URZ ;  /* 0x0000000408047890 */ /* 0x000fe4000fffe03f */
[----:B------:R-:W-:Y:S01]  /*1a90*/  UIADD3 UR6, UR9, 0x4, URZ ;  /* 0x0000000409067890 */ /* 0x000fe2000fffe03f */
[----:B------:R-:W-:Y:S01]  /*1aa0*/  UMOV UR5, 0x40000040 ;  /* 0x4000004000057882 */ /* 0x000fe20000000000 */
[----:B------:R-:W-:Y:S01]  /*1ab0*/  UMOV UR7, 0x40000040 ;  /* 0x4000004000077882 */ /* 0x000fe20000000000 */
[----:B------:R-:W-:Y:S02]  /*1ac0*/  WARPGROUP.DEPBAR.LE gsb0, 0x0 ;  /* 0x00008000000079c5 */ /* 0x000fe40000010000 */
        /* <DEDUP_REMOVED lines=8> */
[----:B------:R-:W-:Y:S03]  /*1b50*/  HGMMA.64x64x16.F32 R24, gdesc[UR4], R24, gsb0 ;  /* 0x00e00000041879f0 */ /* 0x000fe60008000818 */
[----:B------:R-:W-:Y:S02]  /*1b60*/  WARPGROUP.DEPBAR.LE gsb0, 0x0 ;  /* 0x00008000000079c5 */ /* 0x000fe40000010000 */
[----:B------:R-:W-:Y:S05]  /*1b70*/  @!P1 BRA `(.L_x_25) ;  /* 0x0000000400149947 */ /* 0x000fea0003800000 */
[----:B------:R-:W-:Y:S01]  /*1b80*/  UIADD3 UR4, UR38, 0x1, URZ ;  /* 0x0000000126047890 */ /* 0x000fe2000fffe03f */
[----:B------:R-:W-:Y:S02]  /*1b90*/  IMAD.U32 R0, RZ, RZ, UR43 ;  /* 0x0000002bff007e24 */ /* 0x000fe4000f8e00ff */
[----:B------:R-:W-:Y:S01]  /*1ba0*/  IMAD.U32 R3, RZ, RZ, UR38 ;  /* 0x00000026ff037e24 */ /* 0x000fe2000f8e00ff */
[----:B------:R-:W-:-:S04]  /*1bb0*/  UISETP.NE.AND UP0, UPT, UR4, 0x5, UPT ;  /* 0x000000050400788c */ /* 0x000fc8000bf05270 */
[----:B------:R-:W-:Y:S02]  /*1bc0*/  USEL UR5, URZ, 0x1, UP0 ;  /* 0x000000013f057887 */ /* 0x000fe40008000000 */
[----:B------:R-:W-:Y:S02]  /*1bd0*/  USEL UR8, UR4, URZ, UP0 ;  /* 0x0000003f04087287 */ /* 0x000fe40008000000 */
[----:B------:R-:W-:-:S06]  /*1be0*/  ULOP3.LUT UR5, UR39, UR5, URZ, 0x3c, !UPT ;  /* 0x0000000527057292 */ /* 0x000fcc000f8e3c3f */
[----:B------:R-:W-:-:S07]  /*1bf0*/  IMAD.U32 R6, RZ, RZ, UR5 ;  /* 0x00000005ff067e24 */ /* 0x000fce000f8e00ff */
.L_x_32:
[----:B------:R-:W-:Y:S05]  /*1c00*/  @!P0 BRA `(.L_x_26) ;  /* 0x0000000000048947 */ /* 0x000fea0003800000 */
[----:B------:R-:W-:Y:S01]  /*1c10*/  BPT.TRAP 0x1 ;  /* 0x000000040000795c */ /* 0x000fe20000300000 */
.L_x_26:
[----:B------:R-:W-:Y:S01]  /*1c20*/  ULEA UR4, UR8, UR41, 0x3 ;  /* 0x0000002908047291 */ /* 0x000fe2000f8e183f */
[----:B------:R-:W-:-:S08]  /*1c30*/  SHF.L.U32 R4, R6, 0x1f, RZ ;  /* 0x0000001f06047819 */ /* 0x000fd000000006ff */
[----:B------:R1:W2:Y:S01]  /*1c40*/  SYNCS.PHASECHK.TRANS64.TRYWAIT P1, [UR4], R4 ;  /* 0x00000004ff0075a7 */ /* 0x0002a20008020144 */
[----:B------:R-:W-:Y:S05]  /*1c50*/  @!P0 BRA `(.L_x_27) ;  /* 0x0000000000048947 */ /* 0x000fea0003800000 */
[----:B------:R-:W-:Y:S01]  /*1c60*/  BPT.TRAP 0x1 ;  /* 0x000000040000795c */ /* 0x000fe20000300000 */
.L_x_27:
[----:B--2---:R-:W-:Y:S05]  /*1c70*/  @P1 BRA `(.L_x_28) ;  /* 0x0000000000081947 */ /* 0x004fea0003800000 */
[----:B------:R-:W2:Y:S02]  /*1c80*/  SYNCS.PHASECHK.TRANS64.TRYWAIT P1, [UR4], R4 ;  /* 0x00000004ff0075a7 */ /* 0x000ea40008020144 */
[----:B--2---:R-:W-:Y:S05]  /*1c90*/  @!P1 BRA `(.L_x_29) ;  /* 0x00000040005c9947 */ /* 0x004fea0003800000 */
.L_x_28:
[----:B------:R-:W-:Y:S01]  /*1ca0*/  ULEA UR9, UR8, UR44, 0x9 ;  /* 0x0000002c08097291 */ /* 0x000fe2000f8e483f */
[----:B------:R-:W-:Y:S01]  /*1cb0*/  WARPGROUP.ARRIVE ;  /* 0x00000000000079c5 */ /* 0x000fe20000000000 */
[----:B------:R-:W-:Y:S01]  /*1cc0*/  ULEA UR10, UR8, UR45, 0x9 ;  /* 0x0000002d080a7291 */ /* 0x000fe2000f8e483f */
[----:B------:R-:W-:Y:S01]  /*1cd0*/  UMOV UR5, 0x40000040 ;  /* 0x4000004000057882 */ /* 0x000fe20000000000 */
[----:B------:R-:W-:-:S03]  /*1ce0*/  UMOV UR7, 0x40000040 ;  /* 0x4000004000077882 */ /* 0x000fc60000000000 */
[----:B------:R-:W-:Y:S02]  /*1cf0*/  UMOV UR4, UR9 ;  /* 0x0000000900047c82 */ /* 0x000fe40008000000 */
[----:B------:R-:W-:Y:S02]  /*1d00*/  UMOV UR6, UR10 ;  /* 0x0000000a00067c82 */ /* 0x000fe40008000000 */
[----:B------:R-:W-:Y:S01]  /*1d10*/  HGMMA.64x64x16.F32 R24, gdesc[UR4], R24, gsb0 ;  /* 0x00e00000041879f0 */ /* 0x000fe20008000818 */
        /* <DEDUP_REMOVED lines=23> */
[----:B------:R-:W-:Y:S01]  /*1e90*/  BPT.TRAP 0x1 ;  /* 0x000000040000795c */ /* 0x000fe20000300000 */
.L_x_30:
[----:B------:R-:W-:-:S13]  /*1ea0*/  ISETP.NE.AND P1, PT, R57, RZ, PT ;  /* 0x000000ff3900720c */ /* 0x000fda0003f25270 */
[----:B-12---:R-:W-:-:S05]  /*1eb0*/  @P1 LEA R4, R3, UR41, 0x3 ;  /* 0x0000002903041c11 */ /* 0x006fca000f8e18ff */
[----:B------:R-:W-:-:S05]  /*1ec0*/  @P1 VIADD R5, R4, 0x28 ;  /* 0x0000002804051836 */ /* 0x000fca0000000000 */
[----:B------:R-:W-:-:S04]  /*1ed0*/  @P1 PRMT R5, R56, 0x654, R5 ;  /* 0x0000065438051816 */ /* 0x000fc80000000005 */
[----:B------:R1:W-:Y:S01]  /*1ee0*/  @P1 SYNCS.ARRIVE.TRANS64.RED.A1T0 RZ, [R5+URZ], RZ ;  /* 0x000000ff05ff19a7 */ /* 0x0003e2000810043f */
[----:B------:R-:W-:-:S13]  /*1ef0*/  ISETP.GT.U32.AND P1, PT, R16, 0x1, PT ;  /* 0x000000011000780c */ /* 0x000fda0003f24070 */
[----:B-1----:R-:W-:Y:S05]  /*1f00*/  @P1 BRA `(.L_x_31) ;  /* 0x0000000000041947 */ /* 0x002fea0003800000 */
[----:B------:R-:W-:Y:S01]  /*1f10*/  BPT.TRAP 0x1 ;  /* 0x000000040000795c */ /* 0x000fe20000300000 */
.L_x_31:
[----:B------:R-:W-:Y:S01]  /*1f20*/  UIADD3 UR8, UR8, 0x1, URZ ;  /* 0x0000000108087890 */ /* 0x000fe2000fffe03f */
[C---:B------:R-:W-:Y:S01]  /*1f30*/  ISETP.GT.AND P2, PT, R0.reuse, 0x1, PT ;  /* 0x000000010000780c */ /* 0x040fe20003f44270 */
[----:B------:R-:W-:Y:S02]  /*1f40*/  VIADD R3, R3, 0x1 ;  /* 0x0000000103037836 */ /* 0x000fe40000000000 */
[----:B------:R-:W-:Y:S01]  /*1f50*/  UISETP.NE.AND UP0, UPT, UR8, 0x5, UPT ;  /* 0x000000050800788c */ /* 0x000fe2000bf05270 */
[----:B------:R-:W-:Y:S02]  /*1f60*/  VIADD R0, R0, 0xffffffff ;  /* 0xffffffff00007836 */ /* 0x000fe40000000000 */
[C---:B------:R-:W-:Y:S01]  /*1f70*/  ISETP.NE.AND P1, PT, R3.reuse, 0x5, PT ;  /* 0x000000050300780c */ /* 0x040fe20003f25270 */
[----:B------:R-:W-:Y:S02]  /*1f80*/  USEL UR4, URZ, 0x1, UP0 ;  /* 0x000000013f047887 */ /* 0x000fe40008000000 */
[----:B------:R-:W-:Y:S01]  /*1f90*/  USEL UR8, UR8, URZ, UP0 ;  /* 0x0000003f08087287 */ /* 0x000fe20008000000 */
[----:B------:R-:W-:-:S03]  /*1fa0*/  SEL R3, R3, RZ, P1 ;  /* 0x000000ff03037207 */ /* 0x000fc60000800000 */
[----:B------:R-:W-:Y:S01]  /*1fb0*/  LOP3.LUT R6, R6, UR4, RZ, 0x3c, !PT ;  /* 0x0000000406067c12 */ /* 0x000fe2000f8e3cff */
[----:B------:R-:W-:Y:S07]  /*1fc0*/  @P2 BRA `(.L_x_32) ;  /* 0xfffffffc000c2947 */ /* 0x000fee000383ffff */
.L_x_25:
[----:B------:R-:W1:Y:S01]  /*1fd0*/  LDC R0, c[0x0][0x28c] ;  /* 0x0000a300ff007b82 */ /* 0x000e620000000800 */
[----:B------:R2:W-:Y:S01]  /*1fe0*/  SYNCS.ARRIVE.TRANS64.A1T0 RZ, [R64+UR47], RZ ;  /* 0x000000ff40ff79a7 */ /* 0x0005e2000810002f */
[----:B-1----:R-:W-:-:S13]  /*1ff0*/  ISETP.GE.AND P1, PT, R0, 0x1, PT ;  /* 0x000000010000780c */ /* 0x002fda0003f26270 */
[----:B--2---:R-:W-:Y:S05]  /*2000*/  @!P1 BRA `(.L_x_33) ;  /* 0x0000000000449947 */ /* 0x004fea0003800000 */
[----:B------:R-:W-:Y:S05]  /*2010*/  @!P0 BRA `(.L_x_34) ;  /* 0x0000000000048947 */ /* 0x000fea0003800000 */
[----:B------:R-:W-:Y:S01]  /*2020*/  BPT.TRAP 0x1 ;  /* 0x000000040000795c */ /* 0x000fe20000300000 */
.L_x_34:
[----:B------:R-:W-:-:S13]  /*2030*/  ISETP.NE.AND P0, PT, R57, RZ, PT ;  /* 0x000000ff3900720c */ /* 0x000fda0003f05270 */
[----:B------:R-:W-:-:S05]  /*2040*/  VOTEU.ANY UP0, P0 ;  /* 0x00000000003f7886 */ /* 0x000fca0000000100 */
[----:B------:R-:W-:-:S06]  /*2050*/  @UP0 UIADD3 UR4, UR43, UR38, URZ ;  /* 0x000000262b040290 */ /* 0x000fcc000fffe03f */
[----:B------:R-:W-:Y:S02]  /*2060*/  IMAD.U32 R4, RZ, RZ, UR4 ;  /* 0x00000004ff047e24 */ /* 0x000fe4000f8e00ff */
[----:B------:R-:W-:Y:S02]  /*2070*/  IMAD.U32 R3, RZ, RZ, UR4 ;  /* 0x00000004ff037e24 */ /* 0x000fe4000f8e00ff */
[----:B------:R-:W-:-:S05]  /*2080*/  @P0 IMAD.WIDE.U32 R4, R4, -0x33333333, RZ ;  /* 0xcccccccd04040825 */ /* 0x000fca00078e00ff */
[----:B------:R-:W-:-:S05]  /*2090*/  @P0 SHF.R.U32.HI R0, RZ, 0x2, R5 ;  /* 0x00000002ff000819 */ /* 0x000fca0000011605 */
[----:B------:R-:W-:-:S05]  /*20a0*/  @P0 IMAD R0, R0, -0x5, R3 ;  /* 0xfffffffb00000824 */ /* 0x000fca00078e0203 */
[----:B------:R-:W-:-:S05]  /*20b0*/  @P0 LEA R0, R0, UR41, 0x3 ;  /* 0x0000002900000c11 */ /* 0x000fca000f8e18ff */
[----:B------:R-:W-:-:S05]  /*20c0*/  @P0 VIADD R3, R0, 0x28 ;  /* 0x0000002800030836 */ /* 0x000fca0000000000 */
[----:B------:R-:W-:-:S04]  /*20d0*/  @P0 PRMT R3, R56, 0x654, R3 ;  /* 0x0000065438030816 */ /* 0x000fc80000000003 */
[----:B------:R1:W-:Y:S01]  /*20e0*/  @P0 SYNCS.ARRIVE.TRANS64.RED.A1T0 RZ, [R3+URZ], RZ ;  /* 0x000000ff03ff09a7 */ /* 0x0003e2000810043f */
[----:B------:R-:W-:-:S13]  /*20f0*/  ISETP.GT.U32.AND P0, PT, R16, 0x1, PT ;  /* 0x000000011000780c */ /* 0x000fda0003f04070 */
[----:B-1----:R-:W-:Y:S05]  /*2100*/  @P0 BRA `(.L_x_33) ;  /* 0x0000000000040947 */ /* 0x002fea0003800000 */
[----:B------:R-:W-:Y:S01]  /*2110*/  BPT.TRAP 0x1 ;  /* 0x000000040000795c */ /* 0x000fe20000300000 */
.L_x_33:
[----:B------:R-:W-:Y:S01]  /*2120*/  SHF.L.U32 R0, R73, 0x1f, RZ ;  /* 0x0000001f49007819 */ /* 0x000fe200000006ff */
[----:B------:R-:W-:Y:S01]  /*2130*/  UIADD3 UR38, UR46, UR38, URZ ;  /* 0x000000262e267290 */ /* 0x000fe2000fffe03f */
[----:B------:R-:W1:Y:S01]  /*2140*/  LDC R7, c[0x0][0x288] ;  /* 0x0000a200ff077b82 */ /* 0x000e620000000800 */
[----:B------:R-:W-:Y:S01]  /*2150*/  UISETP.GE.U32.AND UP1, UPT, UR46, 0x5, UPT ;  /* 0x000000052e00788c */ /* 0x000fe2000bf26070 */
[----:B------:R-:W-:Y:S01]  /*2160*/  IMAD.SHL.U32 R8, R62, 0x2, RZ ;  /* 0x000000023e087824 */ /* 0x000fe200078e00ff */
[----:B------:R-:W-:Y:S02]  /*2170*/  UISETP.GT.U32.AND UP0, UPT, UR38, 0x4, UPT ;  /* 0x000000042600788c */ /* 0x000fe4000bf04070 */
[----:B------:R-:W-:Y:S02]  /*2180*/  UIMAD.WIDE.U32 UR4, UR38, -0x33333333, URZ ;  /* 0xcccccccd260478a5 */ /* 0x000fe4000f8e003f */
[----:B------:R-:W-:Y:S01]  /*2190*/  UISETP.LT.U32.AND UP0, UPT, UR46, 0x5, UP0 ;  /* 0x000000052e00788c */ /* 0x000fe20008701070 */
[----:B------:R-:W2:Y:S01]  /*21a0*/  SYNCS.PHASECHK.TRANS64.TRYWAIT P0, [R63+UR42+0x10], R0 ;  /* 0x000010003f0075a7 */ /* 0x000ea2000800016a */
[----:B------:R-:W-:Y:S01]  /*21b0*/  USHF.R.U32.HI UR4, URZ, 0x2, UR5 ;  /* 0x000000023f047899 */ /* 0x000fe20008011605 */
[----:B------:R-:W-:Y:S01]  /*21c0*/  SHF.R.S32.HI R9, RZ, 0x1f, R8 ;  /* 0x0000001fff097819 */ /* 0x000fe20000011408 */
[----:B------:R-:W-:-:S02]  /*21d0*/  USEL UR6, URZ, 0x1, !UP0 ;  /* 0x000000013f067887 */ /* 0x000fc4000c000000 */
[----:B------:R-:W-:Y:S02]  /*21e0*/  UIMAD UR38, UR4, -0x5, UR38 ;  /* 0xfffffffb042678a4 */ /* 0x000fe4000f8e0226 */
[----:B------:R-:W-:-:S04]  /*21f0*/  ULOP3.LUT UR39, UR39, UR6, URZ, 0x3c, !UPT ;  /* 0x0000000627277292 */ /* 0x000fc8000f8e3c3f */
[----:B------:R-:W-:Y:S01]  /*2200*/  @UP1 ULOP3.LUT UR39, UR39, 0x1, UR4, 0x78, !UPT ;  /* 0x0000000127271892 */ /* 0x000fe2000f8e7804 */
[----:B-12---:R-:W-:Y:S11]  /*2210*/  @!P0 BRA `(.L_x_35) ;  /* 0x0000003c00148947 */ /* 0x006ff60003800000 */
.L_x_126:
[----:B-1----:R-:W-:Y:S01]  /*2220*/  IMAD.SHL.U32 R0, R19, 0x40, RZ ;  /* 0x0000004013007824 */ /* 0x002fe200078e00ff */
[----:B------:R-:W-:Y:S01]  /*2230*/  ULDC UR6, c[0x0][0x284] ;  /* 0x0000a10000067ab9 */ /* 0x000fe20000000800 */
[----:B------:R-:W-:Y:S01]  /*2240*/  IMAD.SHL.U32 R14, R22, 0x40, RZ ;  /* 0x00000040160e7824 */ /* 0x000fe200078e00ff */
[----:B------:R-:W-:Y:S01]  /*2250*/  SHF.R.S32.HI R11, RZ, 0x1f, R2 ;  /* 0x0000001fff0b7819 */ /* 0x000fe20000011402 */
[----:B------:R-:W-:Y:S01]  /*2260*/  ULDC.64 UR4, c[0x0][0x5d0] ;  /* 0x0001740000047ab9 */ /* 0x000fe20000000a00 */
[----:B------:R-:W-:Y:S01]  /*2270*/  ISETP.GE.AND P0, PT, R0, UR6, PT ;  /* 0x0000000600007c0c */ /* 0x000fe2000bf06270 */
[----:B------:R-:W-:Y:S01]  /*2280*/  IMAD.WIDE.U32 R4, R2, UR4, R8 ;  /* 0x0000000402047c25 */ /* 0x000fe2000f8e0008 */
[----:B------:R-:W-:Y:S02]  /*2290*/  SHF.R.S32.HI R15, RZ, 0x1f, R14 ;  /* 0x0000001fff0f7819 */ /* 0x000fe4000001140e */
[C---:B------:R-:W-:Y:S01]  /*22a0*/  ISETP.GE.OR P0, PT, R14.reuse, R7, P0 ;  /* 0x000000070e00720c */ /* 0x040fe20000706670 */
[----:B------:R-:W-:Y:S01]  /*22b0*/  IMAD R3, R11, UR4, RZ ;  /* 0x000000040b037c24 */ /* 0x000fe2000f8e02ff */
[----:B------:R-:W-:-:S03]  /*22c0*/  IADD3 R4, P1, R14, R4, RZ ;  /* 0x000000040e047210 */ /* 0x000fc60007f3e0ff */
[----:B------:R-:W-:-:S05]  /*22d0*/  IMAD R3, R2, UR5, R3 ;  /* 0x0000000502037c24 */ /* 0x000fca000f8e0203 */
[----:B------:R-:W-:-:S03]  /*22e0*/  IADD3.X R5, R15, R5, R3, P1, !PT ;  /* 0x000000050f057210 */ /* 0x000fc60000ffe403 */
[----:B------:R-:W-:Y:S05]  /*22f0*/  @P0 BRA `(.L_x_36) ;  /* 0x0000002000b00947 */ /* 0x000fea0003800000 */
[----:B------:R-:W1:Y:S01]  /*2300*/  LDC.64 R76, c[0x0][0x5c8] ;  /* 0x00017200ff4c7b82 */ /* 0x000e620000000a00 */
[----:B-----5:R-:W-:Y:S01]  /*2310*/  FSETP.NEU.AND P0, PT, R59, RZ, PT ;  /* 0x000000ff3b00720b */ /* 0x020fe20003f0d000 */
[----:B------:R-:W-:Y:S01]  /*2320*/  IMAD R3, R62, -0x2, R7 ;  /* 0xfffffffe3e037824 */ /* 0x000fe200078e0207 */
[----:B------:R-:W-:Y:S01]  /*2330*/  BSSY B0, `(.L_x_36) ;  /* 0x0000228000007945 */ /* 0x000fe20003800000 */
[----:B------:R-:W-:-:S04]  /*2340*/  IMAD.WIDE R68, R19, 0x40, R60 ;  /* 0x0000004013447825 */ /* 0x000fc800078e023c */
[----:B------:R-:W-:Y:S02]  /*2350*/  IMAD.IADD R3, R3, 0x1, -R14 ;  /* 0x0000000103037824 */ /* 0x000fe400078e0a0e */
[----:B------:R-:W-:-:S03]  /*2360*/  IMAD.IADD R0, R67, 0x1, -R0 ;  /* 0x0000000143007824 */ /* 0x000fc600078e0a00 */
[----:B------:R-:W-:-:S04]  /*2370*/  ISETP.GT.AND P2, PT, R3, RZ, PT ;  /* 0x000000ff0300720c */ /* 0x000fc80003f44270 */
[----:B------:R-:W-:Y:S01]  /*2380*/  ISETP.GT.AND P1, PT, R0, RZ, P2 ;  /* 0x000000ff0000720c */ /* 0x000fe20001724270 */
[-C--:B-1----:R-:W-:Y:S02]  /*2390*/  IMAD R6, R69, R76.reuse, RZ ;  /* 0x0000004c45067224 */ /* 0x082fe400078e02ff */
[----:B------:R-:W-:-:S04]  /*23a0*/  IMAD.WIDE.U32 R70, R68, R76, R4 ;  /* 0x0000004c44467225 */ /* 0x000fc800078e0004 */
[----:B------:R-:W-:-:S04]  /*23b0*/  IMAD R5, R68, R77, R6 ;  /* 0x0000004d44057224 */ /* 0x000fc800078e0206 */
[----:B------:R-:W-:Y:S01]  /*23c0*/  IMAD.IADD R7, R71, 0x1, R5 ;  /* 0x0000000147077824 */ /* 0x000fe200078e0205 */
[----:B------:R-:W-:Y:S06]  /*23d0*/  @!P0 BRA `(.L_x_37) ;  /* 0x0000001400e48947 */ /* 0x000fec0003800000 */
[----:B------:R-:W1:Y:S01]  /*23e0*/  LDC.64 R74, c[0x0][0x5b8] ;  /* 0x00016e00ff4a7b82 */ /* 0x000e620000000a00 */
[----:B------:R-:W-:-:S07]  /*23f0*/  ULDC.64 UR4, c[0x0][0x5c0] ;  /* 0x0001700000047ab9 */ /* 0x000fce0000000a00 */
[----:B------:R-:W2:Y:S08]  /*2400*/  LDC.64 R78, c[0x0][0x5b0] ;  /* 0x00016c00ff4e7b82 */ /* 0x000eb00000000a00 */
[----:B------:R-:W0:Y:S01]  /*2410*/  LDC.64 R80, c[0x0][0x5a8] ;  /* 0x00016a00ff507b82 */ /* 0x000e220000000a00 */
[-C--:B-1----:R-:W-:Y:S02]  /*2420*/  IMAD R6, R11, R74.reuse, RZ ;  /* 0x0000004a0b067224 */ /* 0x082fe400078e02ff */
[----:B------:R-:W-:-:S04]  /*2430*/  IMAD.WIDE.U32 R4, R2, R74, R8 ;  /* 0x0000004a02047225 */ /* 0x000fc800078e0008 */
[----:B------:R-:W-:Y:S01]  /*2440*/  IMAD R71, R2, R75, R6 ;  /* 0x0000004b02477224 */ /* 0x000fe200078e0206 */
[----:B------:R-:W-:Y:S01]  /*2450*/  IADD3 R10, P0, R14, R4, RZ ;  /* 0x000000040e0a7210 */ /* 0x000fe20007f1e0ff */
[----:B--2---:R-:W-:-:S03]  /*2460*/  IMAD R4, R69, R78, RZ ;  /* 0x0000004e45047224 */ /* 0x004fc600078e02ff */
[----:B------:R-:W-:Y:S01]  /*2470*/  IADD3.X R11, R15, R5, R71, P0, !PT ;  /* 0x000000050f0b7210 */ /* 0x000fe200007fe447 */
[C---:B------:R-:W-:Y:S02]  /*2480*/  IMAD R75, R68.reuse, R79, R4 ;  /* 0x0000004f444b7224 */ /* 0x040fe400078e0204 */
[----:B------:R-:W-:-:S04]  /*2490*/  IMAD.WIDE.U32 R4, R68, R78, R10 ;  /* 0x0000004e44047225 */ /* 0x000fc800078e000a */
[----:B------:R-:W-:Y:S01]  /*24a0*/  IMAD.IADD R5, R5, 0x1, R75 ;  /* 0x0000000105057824 */ /* 0x000fe200078e024b */
[----:B0-----:R-:W-:-:S04]  /*24b0*/  LEA R12, P0, R4, R80, 0x1 ;  /* 0x00000050040c7211 */ /* 0x001fc800078008ff */
[----:B------:R-:W-:-:S05]  /*24c0*/  LEA.HI.X R13, R4, R81, R5, 0x1, P0 ;  /* 0x00000051040d7211 */ /* 0x000fca00000f0c05 */
[----:B------:R-:W2:Y:S01]  /*24d0*/  @P1 LDG.E.LTC128B.U16 R19, desc[UR36][R12.64] ;  /* 0x000000240c131981 */ /* 0x000ea2000c1e1520 */
[----:B------:R-:W-:Y:S01]  /*24e0*/  IMAD.WIDE.U32 R4, R68, R78, R14 ;  /* 0x0000004e44047225 */ /* 0x000fe200078e000e */
[----:B------:R-:W-:Y:S02]  /*24f0*/  BSSY B1, `(.L_x_38) ;  /* 0x0000015000017945 */ /* 0x000fe40003800000 */
[----:B------:R-:W-:-:S04]  /*2500*/  IADD3 R20, P0, R8, R4, RZ ;  /* 0x0000000408147210 */ /* 0x000fc80007f1e0ff */
[----:B------:R-:W-:Y:S02]  /*2510*/  IADD3.X R21, R9, R75, R5, P0, !PT ;  /* 0x0000004b09157210 */ /* 0x000fe400007fe405 */
[----:B------:R-:W-:Y:S01]  /*2520*/  LEA R6, P0, R70, UR4, 0x1 ;  /* 0x0000000446067c11 */ /* 0x000fe2000f8008ff */
[----:B------:R-:W-:-:S03]  /*2530*/  IMAD.WIDE.U32 R20, R2, R74, R20 ;  /* 0x0000004a02147225 */ /* 0x000fc600078e0014 */
[----:B------:R-:W-:Y:S02]  /*2540*/  LEA.HI.X R7, R70, UR5, R7, 0x1, P0 ;  /* 0x0000000546077c11 */ /* 0x000fe400080f0c07 */
[----:B------:R-:W-:-:S04]  /*2550*/  ISETP.GT.AND P0, PT, R3, 0x1, PT ;  /* 0x000000010300780c */ /* 0x000fc80003f04270 */
[----:B------:R-:W-:Y:S01]  /*2560*/  ISETP.GT.AND P3, PT, R0, RZ, P0 ;  /* 0x000000ff0000720c */ /* 0x000fe20000764270 */
[----:B--2---:R-:W-:-:S05]  /*2570*/  HADD2.F32 R4, -RZ, R19.H0_H0 ;  /* 0x20000013ff047230 */ /* 0x004fca0000004100 */
[----:B------:R-:W-:Y:S01]  /*2580*/  FMUL R5, R4, R59 ;  /* 0x0000003b04057220 */ /* 0x000fe20000400000 */
[----:B------:R-:W-:-:S03]  /*2590*/  LEA R4, P4, R20, R80, 0x1 ;  /* 0x0000005014047211 */ /* 0x000fc600078808ff */
[----:B------:R-:W-:-:S05]  /*25a0*/  FFMA R5, R24, R58, R5 ;  /* 0x0000003a18057223 */ /* 0x000fca0000000005 */
[----:B------:R-:W-:Y:S01]  /*25b0*/  F2FP.F16.F32.PACK_AB R12, RZ, R5 ;  /* 0x00000005ff0c723e */ /* 0x000fe200000000ff */
[----:B------:R-:W-:-:S03]  /*25c0*/  IMAD.IADD R5, R71, 0x1, R21 ;  /* 0x0000000147057824 */ /* 0x000fc600078e0215 */
[----:B------:R-:W-:Y:S01]  /*25d0*/  PRMT R13, R12, 0x7610, R13 ;  /* 0x000076100c0d7816 */ /* 0x000fe2000000000d */
[----:B------:R-:W-:Y:S01]  /*25e0*/  IMAD.SHL.U32 R12, R78, 0x8, RZ ;  /* 0x000000084e0c7824 */ /* 0x000fe200078e00ff */
[----:B------:R-:W-:-:S03]  /*25f0*/  LEA.HI.X R5, R20, R81, R5, 0x1, P4 ;  /* 0x0000005114057211 */ /* 0x000fc600020f0c05 */
[----:B------:R0:W-:Y:S02]  /*2600*/  @P1 STG.E.U16 desc[UR36][R6.64], R13 ;  /* 0x0000000d06001986 */ /* 0x0001e4000c101524 */
[----:B0-----:R-:W-:Y:S01]  /*2610*/  SHF.L.U64.HI R13, R78, 0x3, R79 ;  /* 0x000000034e0d7819 */ /* 0x001fe2000001024f */
[----:B------:R-:W-:Y:S06]  /*2620*/  @!P3 BRA `(.L_x_39) ;  /* 0x000000000004b947 */ /* 0x000fec0003800000 */
[----:B------:R0:W5:Y:S02]  /*2630*/  LDG.E.LTC128B.U16 R19, desc[UR36][R4.64+0x2] ;  /* 0x0000022404137981 */ /* 0x000164000c1e1520 */
.L_x_39:
[----:B------:R-:W-:Y:S05]  /*2640*/  BSYNC B1 ;  /* 0x0000000000017941 */ /* 0x000fea0003800000 */
.L_x_38:
[----:B-----5:R-:W-:Y:S01]  /*2650*/  HADD2.F32 R20, -RZ, R19.H0_H0 ;  /* 0x20000013ff147230 */ /* 0x020fe20000004100 */
[----:B------:R-:W-:Y:S01]  /*2660*/  ISETP.GT.AND P2, PT, R0, 0x8, P2 ;  /* 0x000000080000780c */ /* 0x000fe20001744270 */
[----:B------:R-:W-:-:S04]  /*2670*/  IMAD.WIDE.U32 R68, R68, R78, R12 ;  /* 0x0000004e44447225 */ /* 0x000fc800078e000c */
[----:B------:R-:W-:Y:S01]  /*2680*/  FMUL R20, R20, R59 ;  /* 0x0000003b14147220 */ /* 0x000fe20000400000 */
[----:B------:R-:W-:Y:S01]  /*2690*/  IMAD.IADD R75, R75, 0x1, R69 ;  /* 0x000000014b4b7824 */ /* 0x000fe200078e0245 */
[----:B------:R-:W-:Y:S02]  /*26a0*/  IADD3 R10, P1, R10, R68, RZ ;  /* 0x000000440a0a7210 */ /* 0x000fe40007f3e0ff */
[----:B------:R-:W-:-:S03]  /*26b0*/  FFMA R20, R25, R58, R20 ;  /* 0x0000003a19147223 */ /* 0x000fc60000000014 */
[----:B------:R-:W-:Y:S01]  /*26c0*/  IMAD.X R11, R75, 0x1, R11, P1 ;  /* 0x000000014b0b7824 */ /* 0x000fe200008e060b */
[C---:B------:R-:W-:Y:S02]  /*26d0*/  LEA R12, P1, R10.reuse, R80, 0x1 ;  /* 0x000000500a0c7211 */ /* 0x040fe400078208ff */
[----:B------:R-:W-:Y:S02]  /*26e0*/  F2FP.F16.F32.PACK_AB R20, RZ, R20 ;  /* 0x00000014ff14723e */ /* 0x000fe400000000ff */
[----:B------:R-:W-:-:S03]  /*26f0*/  LEA.HI.X R13, R10, R81, R11, 0x1, P1 ;  /* 0x000000510a0d7211 */ /* 0x000fc600008f0c0b */
[----:B------:R1:W-:Y:S04]  /*2700*/  @P3 STG.E.U16 desc[UR36][R6.64+0x2], R20 ;  /* 0x0000021406003986 */ /* 0x0003e8000c101524 */
[----:B------:R-:W2:Y:S01]  /*2710*/  @P2 LDG.E.LTC128B.U16 R19, desc[UR36][R12.64] ;  /* 0x000000240c132981 */ /* 0x000ea2000c1e1520 */
[----:B------:R-:W-:Y:S01]  /*2720*/  IADD3 R14, P1, P3, R8, R68, R14 ;  /* 0x00000044080e7210 */ /* 0x000fe20007b3e00e */
[----:B------:R-:W-:Y:S01]  /*2730*/  BSSY B1, `(.L_x_40) ;  /* 0x0000011000017945 */ /* 0x000fe20003800000 */
[C---:B------:R-:W-:Y:S02]  /*2740*/  SHF.L.U64.HI R11, R76.reuse, 0x4, R77 ;  /* 0x000000044c0b7819 */ /* 0x040fe4000001024d */
[----:B------:R-:W-:Y:S02]  /*2750*/  IADD3.X R15, R9, R75, R15, P1, P3 ;  /* 0x0000004b090f7210 */ /* 0x000fe40000fe640f */
[----:B------:R-:W-:-:S02]  /*2760*/  LEA R10, P1, R76, R6, 0x4 ;  /* 0x000000064c0a7211 */ /* 0x000fc400078220ff */
[----:B------:R-:W-:Y:S01]  /*2770*/  ISETP.GT.AND P0, PT, R0, 0x8, P0 ;  /* 0x000000080000780c */ /* 0x000fe20000704270 */
[----:B------:R-:W-:-:S04]  /*2780*/  IMAD.WIDE.U32 R14, R2, R74, R14 ;  /* 0x0000004a020e7225 */ /* 0x000fc800078e000e */
[----:B------:R-:W-:Y:S02]  /*2790*/  IMAD.X R11, R11, 0x1, R7, P1 ;  /* 0x000000010b0b7824 */ /* 0x000fe400008e0607 */
[----:B------:R-:W-:Y:S02]  /*27a0*/  IMAD.IADD R2, R71, 0x1, R15 ;  /* 0x0000000147027824 */ /* 0x000fe400078e020f */
[----:B--2---:R-:W-:-:S05]  /*27b0*/  HADD2.F32 R8, -RZ, R19.H0_H0 ;  /* 0x20000013ff087230 */ /* 0x004fca0000004100 */
[----:B------:R-:W-:Y:S01]  /*27c0*/  FMUL R9, R8, R59 ;  /* 0x0000003b08097220 */ /* 0x000fe20000400000 */
[----:B------:R-:W-:-:S03]  /*27d0*/  LEA R8, P3, R14, R80, 0x1 ;  /* 0x000000500e087211 */ /* 0x000fc600078608ff */
[----:B------:R-:W-:-:S05]  /*27e0*/  FFMA R9, R26, R58, R9 ;  /* 0x0000003a1a097223 */ /* 0x000fca0000000009 */
[----:B------:R-:W-:Y:S02]  /*27f0*/  F2FP.F16.F32.PACK_AB R12, RZ, R9 ;  /* 0x00000009ff0c723e */ /* 0x000fe400000000ff */
[----:B------:R-:W-:-:S03]  /*2800*/  LEA.HI.X R9, R14, R81, R2, 0x1, P3 ;  /* 0x000000510e097211 */ /* 0x000fc600018f0c02 */
[----:B------:R1:W-:Y:S01]  /*2810*/  @P2 STG.E.U16 desc[UR36][R10.64], R12 ;  /* 0x0000000c0a002986 */ /* 0x0003e2000c101524 */
[----:B------:R-:W-:Y:S05]  /*2820*/  @!P0 BRA `(.L_x_41) ;  /* 0x0000000000048947 */ /* 0x000fea0003800000 */
[----:B------:R2:W5:Y:S02]  /*2830*/  LDG.E.LTC128B.U16 R19, desc[UR36][R8.64+0x2] ;  /* 0x0000022408137981 */ /* 0x000564000c1e1520 */
.L_x_41:
[----:B------:R-:W-:Y:S05]  /*2840*/  BSYNC B1 ;  /* 0x0000000000017941 */ /* 0x000fea0003800000 */
.L_x_40:
[----:B-----5:R-:W-:Y:S01]  /*2850*/  HADD2.F32 R2, -RZ, R19.H0_H0 ;  /* 0x20000013ff027230 */ /* 0x020fe20000004100 */
[----:B------:R-:W-:Y:S01]  /*2860*/  ISETP.GT.AND P1, PT, R3, 0x8, PT ;  /* 0x000000080300780c */ /* 0x000fe20003f24270 */
[----:B------:R-:W-:Y:S03]  /*2870*/  BSSY B1, `(.L_x_42) ;  /* 0x0000008000017945 */ /* 0x000fe60003800000 */
[----:B------:R-:W-:Y:S01]  /*2880*/  FMUL R2, R2, R59 ;  /* 0x0000003b02027220 */ /* 0x000fe20000400000 */
[----:B------:R-:W-:-:S03]  /*2890*/  ISETP.GT.AND P2, PT, R0, RZ, P1 ;  /* 0x000000ff0000720c */ /* 0x000fc60000f44270 */
[----:B------:R-:W-:-:S05]  /*28a0*/  FFMA R2, R27, R58, R2 ;  /* 0x0000003a1b027223 */ /* 0x000fca0000000002 */
[----:B------:R-:W-:-:S05]  /*28b0*/  F2FP.F16.F32.PACK_AB R2, RZ, R2 ;  /* 0x00000002ff02723e */ /* 0x000fca00000000ff */
[----:B------:R3:W-:Y:S01]  /*28c0*/  @P0 STG.E.U16 desc[UR36][R10.64+0x2], R2 ;  /* 0x000002020a000986 */ /* 0x0007e2000c101524 */
[----:B------:R-:W-:Y:S05]  /*28d0*/  @!P2 BRA `(.L_x_43) ;  /* 0x000000000004a947 */ /* 0x000fea0003800000 */
[----:B------:R4:W5:Y:S02]  /*28e0*/  LDG.E.LTC128B.U16 R19, desc[UR36][R4.64+0x10] ;  /* 0x0000102404137981 */ /* 0x000964000c1e1520 */
.L_x_43:
[----:B------:R-:W-:Y:S05]  /*28f0*/  BSYNC B1 ;  /* 0x0000000000017941 */ /* 0x000fea0003800000 */
.L_x_42:
[----:B---3-5:R-:W-:Y:S01]  /*2900*/  HADD2.F32 R2, -RZ, R19.H0_H0 ;  /* 0x20000013ff027230 */ /* 0x028fe20000004100 */
        /* <DEDUP_REMOVED lines=9> */
.L_x_45:
[----:B------:R-:W-:Y:S05]  /*29a0*/  BSYNC B1 ;  /* 0x0000000000017941 */ /* 0x000fea0003800000 */
.L_x_44:
[----:B-----5:R-:W-:Y:S01]  /*29b0*/  HADD2.F32 R2, -RZ, R19.H0_H0 ;  /* 0x20000013ff027230 */ /* 0x020fe20000004100 */
[----:B------:R-:W-:Y:S01]  /*29c0*/  ISETP.GT.AND P1, PT, R0, 0x8, P1 ;  /* 0x000000080000780c */ /* 0x000fe20000f24270 */
[----:B------:R-:W-:Y:S03]  /*29d0*/  BSSY B1, `(.L_x_46) ;  /* 0x0000007000017945 */ /* 0x000fe60003800000 */
[----:B------:R-:W-:-:S04]  /*29e0*/  FMUL R2, R2, R59 ;  /* 0x0000003b02027220 */ /* 0x000fc80000400000 */
[----:B------:R-:W-:-:S05]  /*29f0*/  FFMA R2, R29, R58, R2 ;  /* 0x0000003a1d027223 */ /* 0x000fca0000000002 */
[----:B------:R-:W-:-:S05]  /*2a00*/  F2FP.F16.F32.PACK_AB R2, RZ, R2 ;  /* 0x00000002ff02723e */ /* 0x000fca00000000ff */
[----:B------:R0:W-:Y:S01]  /*2a10*/  @P3 STG.E.U16 desc[UR36][R6.64+0x12], R2 ;  /* 0x0000120206003986 */ /* 0x0001e2000c101524 */
[----:B------:R-:W-:Y:S05]  /*2a20*/  @!P1 BRA `(.L_x_47) ;  /* 0x0000000000049947 */ /* 0x000fea0003800000 */
[----:B------:R0:W5:Y:S02]  /*2a30*/  LDG.E.LTC128B.U16 R19, desc[UR36][R8.64+0x10] ;  /* 0x0000102408137981 */ /* 0x000164000c1e1520 */
.L_x_47:
[----:B------:R-:W-:Y:S05]  /*2a40*/  BSYNC B1 ;  /* 0x0000000000017941 */ /* 0x000fea0003800000 */
.L_x_46:
[----:B0----5:R-:W-:Y:S01]  /*2a50*/  HADD2.F32 R2, -RZ, R19.H0_H0 ;  /* 0x20000013ff027230 */ /* 0x021fe20000004100 */
[----:B------:R-:W-:Y:S01]  /*2a60*/  ISETP.GT.AND P0, PT, R0, 0x8, P0 ;  /* 0x000000080000780c */ /* 0x000fe20000704270 */
[----:B------:R-:W-:Y:S03]  /*2a70*/  BSSY B1, `(.L_x_48) ;  /* 0x0000007000017945 */ /* 0x000fe60003800000 */
[----:B---3--:R-:W-:-:S04]  /*2a80*/  FMUL R13, R2, R59 ;  /* 0x0000003b020d7220 */ /* 0x008fc80000400000 */
[----:B------:R-:W-:-:S05]  /*2a90*/  FFMA R13, R30, R58, R13 ;  /* 0x0000003a1e0d7223 */ /* 0x000fca000000000d */
[----:B------:R-:W-:-:S05]  /*2aa0*/  F2FP.F16.F32.PACK_AB R13, RZ, R13 ;  /* 0x0000000dff0d723e */ /* 0x000fca00000000ff */
[----:B------:R0:W-:Y:S01]  /*2ab0*/  @P1 STG.E.U16 desc[UR36][R10.64+0x10], R13 ;  /* 0x0000100d0a001986 */ /* 0x0001e2000c101524 */
[----:B------:R-:W-:Y:S05]  /*2ac0*/  @!P0 BRA `(.L_x_49) ;  /* 0x0000000000048947 */ /* 0x000fea0003800000 */
[----:B------:R3:W5:Y:S02]  /*2ad0*/  LDG.E.LTC128B.U16 R19, desc[UR36][R8.64+0x12] ;  /* 0x0000122408137981 */ /* 0x000764000c1e1520 */
.L_x_49:
[----:B------:R-:W-:Y:S05]  /*2ae0*/  BSYNC B1 ;  /* 0x0000000000017941 */ /* 0x000fea0003800000 */
.L_x_48:
        /* <DEDUP_REMOVED lines=10> */
.L_x_51:
[----:B------:R-:W-:Y:S05]  /*2b90*/  BSYNC B1 ;  /* 0x0000000000017941 */ /* 0x000fea0003800000 */
.L_x_50:
[----:B0----5:R-:W-:Y:S01]  /*2ba0*/  HADD2.F32 R2, -RZ, R19.H0_H0 ;  /* 0x20000013ff027230 */ /* 0x021fe20000004100 */
        /* <DEDUP_REMOVED lines=9> */
.L_x_53:
[----:B------:R-:W-:Y:S05]  /*2c40*/  BSYNC B1 ;  /* 0x0000000000017941 */ /* 0x000fea0003800000 */
.L_x_52:
        /* <DEDUP_REMOVED lines=9> */
.L_x_55:
[----:B------:R-:W-:Y:S05]  /*2ce0*/  BSYNC B1 ;  /* 0x0000000000017941 */ /* 0x000fea0003800000 */
.L_x_54:
[----:B0----5:R-:W-:Y:S01]  /*2cf0*/  HADD2.F32 R2, -RZ, R19.H0_H0 ;  /* 0x20000013ff027230 */ /* 0x021fe20000004100 */
        /* <DEDUP_REMOVED lines=8> */
.L_x_57:
[----:B------:R-:W-:Y:S05]  /*2d80*/  BSYNC B1 ;  /* 0x0000000000017941 */ /* 0x000fea0003800000 */
.L_x_56:
        /* <DEDUP_REMOVED lines=10> */
.L_x_59:
[----:B------:R-:W-:Y:S05]  /*2e30*/  BSYNC B1 ;  /* 0x0000000000017941 */ /* 0x000fea0003800000 */
.L_x_58:
        /* <DEDUP_REMOVED lines=10> */
.L_x_61:
[----:B------:R-:W-:Y:S05]  /*2ee0*/  BSYNC B1 ;  /* 0x0000000000017941 */ /* 0x000fea0003800000 */
.L_x_60:
        /* <DEDUP_REMOVED lines=9> */
.L_x_63:
[----:B------:R-:W-:Y:S05]  /*2f80*/  BSYNC B1 ;  /* 0x0000000000017941 */ /* 0x000fea0003800000 */
.L_x_62:
        /* <DEDUP_REMOVED lines=9> */
.L_x_65:
[----:B------:R-:W-:Y:S05]  /*3020*/  BSYNC B1 ;  /* 0x0000000000017941 */ /* 0x000fea0003800000 */
.L_x_64:
        /* <DEDUP_REMOVED lines=10> */
.L_x_67:
[----:B------:R-:W-:Y:S05]  /*30d0*/  BSYNC B1 ;  /* 0x0000000000017941 */ /* 0x000fea0003800000 */
.L_x_66:
        /* <DEDUP_REMOVED lines=10> */
.L_x_69:
[----:B------:R-:W-:Y:S05]  /*3180*/  BSYNC B1 ;  /* 0x0000000000017941 */ /* 0x000fea0003800000 */
.L_x_68:
        /* <DEDUP_REMOVED lines=9> */
.L_x_71:
[----:B------:R-:W-:Y:S05]  /*3220*/  BSYNC B1 ;  /* 0x0000000000017941 */ /* 0x000fea0003800000 */
.L_x_70:
        /* <DEDUP_REMOVED lines=9> */
.L_x_73:
[----:B------:R-:W-:Y:S05]  /*32c0*/  BSYNC B1 ;  /* 0x0000000000017941 */ /* 0x000fea0003800000 */
.L_x_72:
        /* <DEDUP_REMOVED lines=10> */
.L_x_75:
[----:B------:R-:W-:Y:S05]  /*3370*/  BSYNC B1 ;  /* 0x0000000000017941 */ /* 0x000fea0003800000 */
.L_x_74:
        /* <DEDUP_REMOVED lines=10> */
.L_x_77:
[----:B------:R-:W-:Y:S05]  /*3420*/  BSYNC B1 ;  /* 0x0000000000017941 */ /* 0x000fea0003800000 */
.L_x_76:
        /* <DEDUP_REMOVED lines=9> */
.L_x_79:
[----:B------:R-:W-:Y:S05]  /*34c0*/  BSYNC B1 ;  /* 0x0000000000017941 */ /* 0x000fea0003800000 */
.L_x_78:
        /* <DEDUP_REMOVED lines=9> */
.L_x_81:
[----:B------:R-:W-:Y:S05]  /*3560*/  BSYNC B1 ;  /* 0x0000000000017941 */ /* 0x000fea0003800000 */
.L_x_80:
        /* <DEDUP_REMOVED lines=10> */
.L_x_83:
[----:B------:R-:W-:Y:S05]  /*3610*/  BSYNC B1 ;  /* 0x0000000000017941 */ /* 0x000fea0003800000 */
.L_x_82:
        /* <DEDUP_REMOVED lines=10> */
.L_x_85:
[----:B------:R-:W-:Y:S05]  /*36c0*/  BSYNC B1 ;  /* 0x0000000000017941 */ /* 0x000fea0003800000 */
.L_x_84:
        /* <DEDUP_REMOVED lines=9> */
.L_x_87:
[----:B------:R-:W-:Y:S05]  /*3760*/  BSYNC B1 ;  /* 0x0000000000017941 */ /* 0x000fea0003800000 */
.L_x_86:
        /* <DEDUP_REMOVED lines=9> */
.L_x_89:
[----:B------:R-:W-:Y:S05]  /*3800*/  BSYNC B1 ;  /* 0x0000000000017941 */ /* 0x000fea0003800000 */
.L_x_88:
        /* <DEDUP_REMOVED lines=10> */
.L_x_91:
[----:B------:R-:W-:Y:S05]  /*38b0*/  BSYNC B1 ;  /* 0x0000000000017941 */ /* 0x000fea0003800000 */
.L_x_90:
[----:B0----5:R-:W-:Y:S01]  /*38c0*/  HADD2.F32 R2, -RZ, R19.H0_H0 ;  /* 0x20000013ff027230 */ /* 0x021fe20000004100 */
[----:B------:R-:W-:Y:S01]  /*38d0*/  ISETP.GT.AND P0, PT, R3, 0x39, PT ;  /* 0x000000390300780c */ /* 0x000fe20003f04270 */
[----:B------:R-:W-:Y:S01]  /*38e0*/  @P2 IMAD.MOV.U32 R3, RZ, RZ, R7 ;  /* 0x000000ffff032224 */ /* 0x000fe200078e0007 */
[----:B------:R-:W-:Y:S02]  /*38f0*/  BSSY B1, `(.L_x_92) ;  /* 0x0000009000017945 */ /* 0x000fe40003800000 */
[----:B------:R-:W-:Y:S01]  /*3900*/  FMUL R13, R2, R59 ;  /* 0x0000003b020d7220 */ /* 0x000fe20000400000 */
[----:B------:R-:W-:Y:S01]  /*3910*/  @P2 IMAD.MOV.U32 R2, RZ, RZ, R6 ;  /* 0x000000ffff022224 */ /* 0x000fe200078e0006 */
[----:B------:R-:W-:Y:S02]  /*3920*/  ISETP.GT.AND P3, PT, R0, RZ, P0 ;  /* 0x000000ff0000720c */ /* 0x000fe40000764270 */
[----:B------:R-:W-:-:S05]  /*3930*/  FFMA R13, R52, R58, R13 ;  /* 0x0000003a340d7223 */ /* 0x000fca000000000d */
[----:B------:R-:W-:-:S05]  /*3940*/  F2FP.F16.F32.PACK_AB R13, RZ, R13 ;  /* 0x0000000dff0d723e */ /* 0x000fca00000000ff */
[----:B------:R0:W-:Y:S01]  /*3950*/  @P2 STG.E.U16 desc[UR36][R2.64+0x70], R13 ;  /* 0x0000700d02002986 */ /* 0x0001e2000c101524 */
[----:B------:R-:W-:Y:S05]  /*3960*/  @!P3 BRA `(.L_x_93) ;  /* 0x000000000004b947 */ /* 0x000fea0003800000 */
[----:B------:R0:W5:Y:S02]  /*3970*/  LDG.E.LTC128B.U16 R19, desc[UR36][R4.64+0x72] ;  /* 0x0000722404137981 */ /* 0x000164000c1e1520 */
.L_x_93:
[----:B------:R-:W-:Y:S05]  /*3980*/  BSYNC B1 ;  /* 0x0000000000017941 */ /* 0x000fea0003800000 */
.L_x_92:
        /* <DEDUP_REMOVED lines=9> */
.L_x_95:
[----:B------:R-:W-:Y:S05]  /*3a20*/  BSYNC B1 ;  /* 0x0000000000017941 */ /* 0x000fea0003800000 */
.L_x_94:
[----:B0----5:R-:W-:Y:S01]  /*3a30*/  HADD2.F32 R2, -RZ, R19.H0_H0 ;  /* 0x20000013ff027230 */ /* 0x021fe20000004100 */
[----:B------:R-:W-:Y:S01]  /*3a40*/  ISETP.GT.AND P0, PT, R0, 0x8, P0 ;  /* 0x000000080000780c */ /* 0x000fe20000704270 */
[----:B------:R-:W-:Y:S03]  /*3a50*/  BSSY B1, `(.L_x_96) ;  /* 0x000000a000017945 */ /* 0x000fe60003800000 */
[----:B------:R-:W-:Y:S01]  /*3a60*/  FMUL R3, R2, R59 ;  /* 0x0000003b02037220 */ /* 0x000fe20000400000 */
[----:B------:R-:W-:-:S03]  /*3a70*/  @P1 IMAD.MOV.U32 R2, RZ, RZ, R10 ;  /* 0x000000ffff021224 */ /* 0x000fc600078e000a */
[----:B------:R-:W-:-:S05]  /*3a80*/  FFMA R3, R54, R58, R3 ;  /* 0x0000003a36037223 */ /* 0x000fca0000000003 */
[----:B------:R-:W-:-:S04]  /*3a90*/  F2FP.F16.F32.PACK_AB R3, RZ, R3 ;  /* 0x00000003ff03723e */ /* 0x000fc800000000ff */
[----:B----4-:R-:W-:Y:S01]  /*3aa0*/  PRMT R4, R3, 0x7610, R4 ;  /* 0x0000761003047816 */ /* 0x010fe20000000004 */
[----:B------:R-:W-:-:S05]  /*3ab0*/  @P1 IMAD.MOV.U32 R3, RZ, RZ, R11 ;  /* 0x000000ffff031224 */ /* 0x000fca00078e000b */
[----:B------:R0:W-:Y:S01]  /*3ac0*/  @P1 STG.E.U16 desc[UR36][R2.64+0x70], R4 ;  /* 0x0000700402001986 */ /* 0x0001e2000c101524 */
[----:B------:R-:W-:Y:S05]  /*3ad0*/  @!P0 BRA `(.L_x_97) ;  /* 0x0000000000048947 */ /* 0x000fea0003800000 */
[----:B------:R4:W5:Y:S02]  /*3ae0*/  LDG.E.LTC128B.U16 R19, desc[UR36][R8.64+0x72] ;  /* 0x0000722408137981 */ /* 0x000964000c1e1520 */
.L_x_97:
[----:B------:R-:W-:Y:S05]  /*3af0*/  BSYNC B1 ;  /* 0x0000000000017941 */ /* 0x000fea0003800000 */
.L_x_96:
[----:B------:R-:W-:Y:S05]  /*3b00*/  @!P0 BRA `(.L_x_98) ;  /* 0x0000000800a88947 */ /* 0x000fea0003800000 */
[----:B-----5:R-:W-:-:S05]  /*3b10*/  HADD2.F32 R0, -RZ, R19.H0_H0 ;  /* 0x20000013ff007230 */ /* 0x020fca0000004100 */
[----:B------:R-:W-:-:S04]  /*3b20*/  FMUL R0, R0, R59 ;  /* 0x0000003b00007220 */ /* 0x000fc80000400000 */
[----:B------:R-:W-:-:S05]  /*3b30*/  FFMA R0, R55, R58, R0 ;  /* 0x0000003a37007223 */ /* 0x000fca0000000000 */
[----:B------:R-:W-:-:S05]  /*3b40*/  F2FP.F16.F32.PACK_AB R0, RZ, R0 ;  /* 0x00000000ff00723e */ /* 0x000fca00000000ff */
[----:B------:R0:W-:Y:S01]  /*3b50*/  STG.E.U16 desc[UR36][R10.64+0x72], R0 ;  /* 0x000072000a007986 */ /* 0x0001e2000c101524 */
[----:B------:R-:W-:Y:S05]  /*3b60*/  BRA `(.L_x_98) ;  /* 0x0000000800907947 */ /* 0x000fea0003800000 */
.L_x_37:
[----:B------:R-:W-:Y:S01]  /*3b70*/  ISETP.GT.AND P0, PT, R3, 0x1, PT ;  /* 0x000000010300780c */ /* 0x000fe20003f04270 */
[----:B------:R-:W-:Y:S01]  /*3b80*/  ULDC.64 UR4, c[0x0][0x5c0] ;  /* 0x0001700000047ab9 */ /* 0x000fe20000000a00 */
[-C--:B------:R-:W-:Y:S01]  /*3b90*/  FMUL R24, R24, R58.reuse ;  /* 0x0000003a18187220 */ /* 0x080fe20000400000 */
[-C--:B------:R-:W-:Y:S01]  /*3ba0*/  FMUL R25, R25, R58.reuse ;  /* 0x0000003a19197220 */ /* 0x080fe20000400000 */
[----:B------:R-:W-:Y:S01]  /*3bb0*/  ISETP.GT.AND P3, PT, R0, RZ, P0 ;  /* 0x000000ff0000720c */ /* 0x000fe20000764270 */
[-C--:B------:R-:W-:Y:S01]  /*3bc0*/  FMUL R26, R26, R58.reuse ;  /* 0x0000003a1a1a7220 */ /* 0x080fe20000400000 */
[----:B------:R-:W-:Y:S01]  /*3bd0*/  LEA R4, P4, R70, UR4, 0x1 ;  /* 0x0000000446047c11 */ /* 0x000fe2000f8808ff */
[----:B------:R-:W-:Y:S01]  /*3be0*/  FMUL R27, R27, R58 ;  /* 0x0000003a1b1b7220 */ /* 0x000fe20000400000 */
[----:B------:R-:W-:Y:S01]  /*3bf0*/  F2FP.F16.F32.PACK_AB R24, RZ, R24 ;  /* 0x00000018ff18723e */ /* 0x000fe200000000ff */
[-C--:B------:R-:W-:Y:S01]  /*3c00*/  FMUL R28, R28, R58.reuse ;  /* 0x0000003a1c1c7220 */ /* 0x080fe20000400000 */
[----:B------:R-:W-:Y:S01]  /*3c10*/  LEA.HI.X R5, R70, UR5, R7, 0x1, P4 ;  /* 0x0000000546057c11 */ /* 0x000fe2000a0f0c07 */
[-C--:B------:R-:W-:Y:S01]  /*3c20*/  FMUL R29, R29, R58.reuse ;  /* 0x0000003a1d1d7220 */ /* 0x080fe20000400000 */
[----:B------:R-:W-:Y:S01]  /*3c30*/  F2FP.F16.F32.PACK_AB R25, RZ, R25 ;  /* 0x00000019ff19723e */ /* 0x000fe200000000ff */
[-C--:B------:R-:W-:Y:S01]  /*3c40*/  FMUL R30, R30, R58.reuse ;  /* 0x0000003a1e1e7220 */ /* 0x080fe20000400000 */
[----:B------:R-:W-:Y:S01]  /*3c50*/  SHF.L.U64.HI R77, R76, 0x4, R77 ;  /* 0x000000044c4d7819 */ /* 0x000fe2000001024d */
[----:B------:R-:W-:Y:S01]  /*3c60*/  @P1 STG.E.U16 desc[UR36][R4.64], R24 ;  /* 0x0000001804001986 */ /* 0x000fe2000c101524 */
[----:B------:R-:W-:Y:S01]  /*3c70*/  ISETP.GT.AND P1, PT, R3, 0x8, PT ;  /* 0x000000080300780c */ /* 0x000fe20003f24270 */
[----:B------:R-:W-:Y:S01]  /*3c80*/  FMUL R31, R31, R58 ;  /* 0x0000003a1f1f7220 */ /* 0x000fe20000400000 */
[----:B------:R-:W-:Y:S01]  /*3c90*/  ISETP.GT.AND P4, PT, R0, 0x8, P0 ;  /* 0x000000080000780c */ /* 0x000fe20000784270 */
[----:B------:R-:W-:Y:S01]  /*3ca0*/  @P3 STG.E.U16 desc[UR36][R4.64+0x2], R25 ;  /* 0x0000021904003986 */ /* 0x000fe2000c101524 */
[----:B------:R-:W-:Y:S01]  /*3cb0*/  LEA R6, P3, R76, R4, 0x4 ;  /* 0x000000044c067211 */ /* 0x000fe200078620ff */
[-C--:B------:R-:W-:Y:S01]  /*3cc0*/  FMUL R32, R32, R58.reuse ;  /* 0x0000003a20207220 */ /* 0x080fe20000400000 */
[C---:B------:R-:W-:Y:S01]  /*3cd0*/  ISETP.GT.AND P2, PT, R0.reuse, 0x8, P2 ;  /* 0x000000080000780c */ /* 0x040fe20001744270 */
[-C--:B------:R-:W-:Y:S01]  /*3ce0*/  FMUL R33, R33, R58.reuse ;  /* 0x0000003a21217220 */ /* 0x080fe20000400000 */
[----:B------:R-:W-:Y:S01]  /*3cf0*/  ISETP.GT.AND P0, PT, R3, 0x9, PT ;  /* 0x000000090300780c */ /* 0x000fe20003f04270 */
[----:B------:R-:W-:Y:S01]  /*3d00*/  IMAD.X R7, R77, 0x1, R5, P3 ;  /* 0x000000014d077824 */ /* 0x000fe200018e0605 */
[----:B------:R-:W-:Y:S01]  /*3d10*/  ISETP.GT.AND P5, PT, R0, RZ, P1 ;  /* 0x000000ff0000720c */ /* 0x000fe20000fa4270 */
[-C--:B------:R-:W-:Y:S01]  /*3d20*/  FMUL R34, R34, R58.reuse ;  /* 0x0000003a22227220 */ /* 0x080fe20000400000 */
[----:B------:R-:W-:Y:S01]  /*3d30*/  ISETP.GT.AND P3, PT, R0, RZ, P0 ;  /* 0x000000ff0000720c */ /* 0x000fe20000764270 */
[----:B------:R-:W-:Y:S01]  /*3d40*/  FMUL R35, R35, R58 ;  /* 0x0000003a23237220 */ /* 0x000fe20000400000 */
[----:B------:R-:W-:Y:S01]  /*3d50*/  F2FP.F16.F32.PACK_AB R26, RZ, R26 ;  /* 0x0000001aff1a723e */ /* 0x000fe200000000ff */
[-C--:B------:R-:W-:Y:S01]  /*3d60*/  FMUL R36, R36, R58.reuse ;  /* 0x0000003a24247220 */ /* 0x080fe20000400000 */
[----:B------:R-:W-:Y:S01]  /*3d70*/  F2FP.F16.F32.PACK_AB R27, RZ, R27 ;  /* 0x0000001bff1b723e */ /* 0x000fe200000000ff */
[----:B------:R-:W-:Y:S01]  /*3d80*/  FMUL R37, R37, R58 ;  /* 0x0000003a25257220 */ /* 0x000fe20000400000 */
[----:B------:R-:W-:Y:S01]  /*3d90*/  F2FP.F16.F32.PACK_AB R28, RZ, R28 ;  /* 0x0000001cff1c723e */ /* 0x000fe200000000ff */
[----:B------:R-:W-:Y:S01]  /*3da0*/  @P2 STG.E.U16 desc[UR36][R6.64], R26 ;  /* 0x0000001a06002986 */ /* 0x000fe2000c101524 */
[----:B------:R-:W-:Y:S01]  /*3db0*/  F2FP.F16.F32.PACK_AB R29, RZ, R29 ;  /* 0x0000001dff1d723e */ /* 0x000fe200000000ff */
[-C--:B------:R-:W-:Y:S01]  /*3dc0*/  FMUL R38, R38, R58.reuse ;  /* 0x0000003a26267220 */ /* 0x080fe20000400000 */
[C---:B------:R-:W-:Y:S01]  /*3dd0*/  ISETP.GT.AND P2, PT, R0.reuse, 0x8, P1 ;  /* 0x000000080000780c */ /* 0x040fe20000f44270 */
[----:B------:R-:W-:Y:S01]  /*3de0*/  @P4 STG.E.U16 desc[UR36][R6.64+0x2], R27 ;  /* 0x0000021b06004986 */ /* 0x000fe2000c101524 */
[----:B------:R-:W-:Y:S01]  /*3df0*/  ISETP.GT.AND P1, PT, R3, 0x10, PT ;  /* 0x000000100300780c */ /* 0x000fe20003f24270 */
[----:B------:R-:W-:Y:S01]  /*3e00*/  FMUL R39, R39, R58 ;  /* 0x0000003a27277220 */ /* 0x000fe20000400000 */
[----:B------:R-:W-:Y:S01]  /*3e10*/  F2FP.F16.F32.PACK_AB R30, RZ, R30 ;  /* 0x0000001eff1e723e */ /* 0x000fe200000000ff */
[----:B------:R-:W-:Y:S01]  /*3e20*/  @P5 STG.E.U16 desc[UR36][R4.64+0x10], R28 ;  /* 0x0000101c04005986 */ /* 0x000fe2000c101524 */
[----:B------:R-:W-:Y:S01]  /*3e30*/  ISETP.GT.AND P4, PT, R0, RZ, P1 ;  /* 0x000000ff0000720c */ /* 0x000fe20000f84270 */
[-C--:B------:R-:W-:Y:S01]  /*3e40*/  FMUL R40, R40, R58.reuse ;  /* 0x0000003a28287220 */ /* 0x080fe20000400000 */
[----:B------:R-:W-:Y:S01]  /*3e50*/  F2FP.F16.F32.PACK_AB R31, RZ, R31 ;  /* 0x0000001fff1f723e */ /* 0x000fe200000000ff */
[----:B------:R-:W-:Y:S01]  /*3e60*/  @P3 STG.E.U16 desc[UR36][R4.64+0x12], R29 ;  /* 0x0000121d04003986 */ /* 0x000fe2000c101524 */
[----:B------:R-:W-:Y:S01]  /*3e70*/  ISETP.GT.AND P3, PT, R0, 0x8, P0 ;  /* 0x000000080000780c */ /* 0x000fe20000764270 */
[----:B------:R-:W-:Y:S01]  /*3e80*/  FMUL R41, R41, R58 ;  /* 0x0000003a29297220 */ /* 0x000fe20000400000 */
[----:B------:R-:W-:Y:S01]  /*3e90*/  ISETP.GT.AND P0, PT, R3, 0x11, PT ;  /* 0x000000110300780c */ /* 0x000fe20003f04270 */
[----:B------:R-:W-:Y:S01]  /*3ea0*/  @P2 STG.E.U16 desc[UR36][R6.64+0x10], R30 ;  /* 0x0000101e06002986 */ /* 0x000fe2000c101524 */
[----:B------:R-:W-:Y:S01]  /*3eb0*/  F2FP.F16.F32.PACK_AB R32, RZ, R32 ;  /* 0x00000020ff20723e */ /* 0x000fe200000000ff */
[-C--:B------:R-:W-:Y:S01]  /*3ec0*/  FMUL R42, R42, R58.reuse ;  /* 0x0000003a2a2a7220 */ /* 0x080fe20000400000 */
[C---:B------:R-:W-:Y:S01]  /*3ed0*/  ISETP.GT.AND P5, PT, R0.reuse, RZ, P0 ;  /* 0x000000ff0000720c */ /* 0x040fe200007a4270 */
[-C--:B------:R-:W-:Y:S01]  /*3ee0*/  FMUL R43, R43, R58.reuse ;  /* 0x0000003a2b2b7220 */ /* 0x080fe20000400000 */
[----:B------:R-:W-:Y:S01]  /*3ef0*/  ISETP.GT.AND P2, PT, R0, 0x8, P1 ;  /* 0x000000080000780c */ /* 0x000fe20000f44270 */
[-C--:B------:R-:W-:Y:S01]  /*3f00*/  FMUL R44, R44, R58.reuse ;  /* 0x0000003a2c2c7220 */ /* 0x080fe20000400000 */
[----:B------:R-:W-:Y:S01]  /*3f10*/  ISETP.GT.AND P1, PT, R3, 0x18, PT ;  /* 0x000000180300780c */ /* 0x000fe20003f24270 */
[-C--:B------:R-:W-:Y:S01]  /*3f20*/  FMUL R45, R45, R58.reuse ;  /* 0x0000003a2d2d7220 */ /* 0x080fe20000400000 */
[----:B------:R-:W-:Y:S01]  /*3f30*/  F2FP.F16.F32.PACK_AB R33, RZ, R33 ;  /* 0x00000021ff21723e */ /* 0x000fe200000000ff */
[----:B------:R-:W-:Y:S01]  /*3f40*/  @P3 STG.E.U16 desc[UR36][R6.64+0x12], R31 ;  /* 0x0000121f06003986 */ /* 0x000fe2000c101524 */
[----:B------:R-:W-:Y:S01]  /*3f50*/  ISETP.GT.AND P3, PT, R0, 0x8, P0 ;  /* 0x000000080000780c */ /* 0x000fe20000764270 */
[-C--:B------:R-:W-:Y:S01]  /*3f60*/  FMUL R46, R46, R58.reuse ;  /* 0x0000003a2e2e7220 */ /* 0x080fe20000400000 */
[----:B------:R-:W-:Y:S01]  /*3f70*/  ISETP.GT.AND P0, PT, R3, 0x19, PT ;  /* 0x000000190300780c */ /* 0x000fe20003f04270 */
[----:B------:R-:W-:Y:S01]  /*3f80*/  @P4 STG.E.U16 desc[UR36][R4.64+0x20], R32 ;  /* 0x0000202004004986 */ /* 0x000fe2000c101524 */
[C---:B------:R-:W-:Y:S01]  /*3f90*/  ISETP.GT.AND P4, PT, R0.reuse, RZ, P1 ;  /* 0x000000ff0000720c */ /* 0x040fe20000f84270 */
[----:B------:R-:W-:Y:S01]  /*3fa0*/  FMUL R47, R47, R58 ;  /* 0x0000003a2f2f7220 */ /* 0x000fe20000400000 */
[----:B------:R-:W-:Y:S01]  /*3fb0*/  F2FP.F16.F32.PACK_AB R34, RZ, R34 ;  /* 0x00000022ff22723e */ /* 0x000fe200000000ff */
[----:B------:R-:W-:Y:S01]  /*3fc0*/  @P5 STG.E.U16 desc[UR36][R4.64+0x22], R33 ;  /* 0x0000222104005986 */ /* 0x000fe2000c101524 */
[----:B------:R-:W-:Y:S01]  /*3fd0*/  ISETP.GT.AND P5, PT, R0, RZ, P0 ;  /* 0x000000ff0000720c */ /* 0x000fe200007a4270 */
[----:B------:R-:W-:Y:S01]  /*3fe0*/  FMUL R48, R48, R58 ;  /* 0x0000003a30307220 */ /* 0x000fe20000400000 */
[----:B------:R-:W-:Y:S01]  /*3ff0*/  F2FP.F16.F32.PACK_AB R35, RZ, R35 ;  /* 0x00000023ff23723e */ /* 0x000fe200000000ff */
[----:B------:R-:W-:Y:S01]  /*4000*/  @P2 STG.E.U16 desc[UR36][R6.64+0x20], R34 ;  /* 0x0000202206002986 */ /* 0x000fe2000c101524 */
[----:B------:R-:W-:Y:S01]  /*4010*/  F2FP.F16.F32.PACK_AB R36, RZ, R36 ;  /* 0x00000024ff24723e */ /* 0x000fe200000000ff */
[-C--:B------:R-:W-:Y:S01]  /*4020*/  FMUL R49, R49, R58.reuse ;  /* 0x0000003a31317220 */ /* 0x080fe20000400000 */
[----:B------:R-:W-:Y:S01]  /*4030*/  ISETP.GT.AND P2, PT, R0, 0x8, P1 ;  /* 0x000000080000780c */ /* 0x000fe20000f44270 */
[----:B------:R-:W-:Y:S01]  /*4040*/  @P3 STG.E.U16 desc[UR36][R6.64+0x22], R35 ;  /* 0x0000222306003986 */ /* 0x000fe2000c101524 */
[----:B------:R-:W-:Y:S01]  /*4050*/  ISETP.GT.AND P1, PT, R3, 0x20, PT ;  /* 0x000000200300780c */ /* 0x000fe20003f24270 */
[-C--:B------:R-:W-:Y:S01]  /*4060*/  FMUL R50, R50, R58.reuse ;  /* 0x0000003a32327220 */ /* 0x080fe20000400000 */
[----:B------:R-:W-:Y:S01]  /*4070*/  F2FP.F16.F32.PACK_AB R37, RZ, R37 ;  /* 0x00000025ff25723e */ /* 0x000fe200000000ff */
[----:B------:R-:W-:Y:S01]  /*4080*/  @P4 STG.E.U16 desc[UR36][R4.64+0x30], R36 ;  /* 0x0000302404004986 */ /* 0x000fe2000c101524 */
[C---:B------:R-:W-:Y:S01]  /*4090*/  ISETP.GT.AND P3, PT, R0.reuse, 0x8, P0 ;  /* 0x000000080000780c */ /* 0x040fe20000764270 */
[-C--:B------:R-:W-:Y:S01]  /*40a0*/  FMUL R51, R51, R58.reuse ;  /* 0x0000003a33337220 */ /* 0x080fe20000400000 */
[----:B------:R-:W-:Y:S01]  /*40b0*/  ISETP.GT.AND P0, PT, R3, 0x21, PT ;  /* 0x000000210300780c */ /* 0x000fe20003f04270 */
[----:B------:R-:W-:Y:S01]  /*40c0*/  @P5 STG.E.U16 desc[UR36][R4.64+0x32], R37 ;  /* 0x0000322504005986 */ /* 0x000fe2000c101524 */
        /* <DEDUP_REMOVED lines=10> */
[----:B------:R-:W-:-:S02]  /*4170*/  F2FP.F16.F32.PACK_AB R41, RZ, R41 ;  /* 0x00000029ff29723e */ /* 0x000fc400000000ff */
[C---:B------:R-:W-:Y:S01]  /*4180*/  ISETP.GT.AND P1, PT, R0.reuse, 0x8, P1 ;  /* 0x000000080000780c */ /* 0x040fe20000f24270 */
[----:B------:R-:W-:Y:S01]  /*4190*/  @P3 STG.E.U16 desc[UR36][R6.64+0x32], R39 ;  /* 0x0000322706003986 */ /* 0x000fe2000c101524 */
[C---:B------:R-:W-:Y:S02]  /*41a0*/  ISETP.GT.AND P2, PT, R0.reuse, 0x8, P0 ;  /* 0x000000080000780c */ /* 0x040fe40000744270 */
[C---:B------:R-:W-:Y:S01]  /*41b0*/  ISETP.GT.AND P0, PT, R3.reuse, 0x29, PT ;  /* 0x000000290300780c */ /* 0x040fe20003f04270 */
[----:B------:R-:W-:Y:S01]  /*41c0*/  @P4 STG.E.U16 desc[UR36][R4.64+0x40], R40 ;  /* 0x0000402804004986 */ /* 0x000fe2000c101524 */
[----:B------:R-:W-:Y:S02]  /*41d0*/  ISETP.GT.AND P4, PT, R3, 0x28, PT ;  /* 0x000000280300780c */ /* 0x000fe40003f84270 */
[----:B------:R-:W-:Y:S01]  /*41e0*/  F2FP.F16.F32.PACK_AB R42, RZ, R42 ;  /* 0x0000002aff2a723e */ /* 0x000fe200000000ff */
[----:B------:R-:W-:Y:S01]  /*41f0*/  @P5 STG.E.U16 desc[UR36][R4.64+0x42], R41 ;  /* 0x0000422904005986 */ /* 0x000fe2000c101524 */
[----:B------:R-:W-:-:S02]  /*4200*/  ISETP.GT.AND P5, PT, R0, RZ, P4 ;  /* 0x000000ff0000720c */ /* 0x000fc400027a4270 */
[C---:B------:R-:W-:Y:S01]  /*4210*/  ISETP.GT.AND P3, PT, R0.reuse, RZ, P0 ;  /* 0x000000ff0000720c */ /* 0x040fe20000764270 */
[----:B------:R-:W-:Y:S01]  /*4220*/  @P1 STG.E.U16 desc[UR36][R6.64+0x40], R42 ;  /* 0x0000402a06001986 */ /* 0x000fe2000c101524 */
[----:B------:R-:W-:Y:S02]  /*4230*/  F2FP.F16.F32.PACK_AB R43, RZ, R43 ;  /* 0x0000002bff2b723e */ /* 0x000fe400000000ff */
[----:B------:R-:W-:Y:S02]  /*4240*/  F2FP.F16.F32.PACK_AB R44, RZ, R44 ;  /* 0x0000002cff2c723e */ /* 0x000fe400000000ff */
[C---:B------:R-:W-:Y:S01]  /*4250*/  ISETP.GT.AND P4, PT, R0.reuse, 0x8, P4 ;  /* 0x000000080000780c */ /* 0x040fe20002784270 */
[----:B------:R-:W-:Y:S01]  /*4260*/  @P2 STG.E.U16 desc[UR36][R6.64+0x42], R43 ;  /* 0x0000422b06002986 */ /* 0x000fe2000c101524 */
[----:B------:R-:W-:Y:S02]  /*4270*/  F2FP.F16.F32.PACK_AB R45, RZ, R45 ;  /* 0x0000002dff2d723e */ /* 0x000fe400000000ff */
[----:B------:R-:W-:Y:S01]  /*4280*/  ISETP.GT.AND P2, PT, R3, 0x31, PT ;  /* 0x000000310300780c */ /* 0x000fe20003f44270 */
[----:B------:R-:W-:Y:S01]  /*4290*/  @P5 STG.E.U16 desc[UR36][R4.64+0x50], R44 ;  /* 0x0000502c04005986 */ /* 0x000fe2000c101524 */
[----:B------:R-:W-:-:S02]  /*42a0*/  ISETP.GT.AND P5, PT, R0, 0x8, P0 ;  /* 0x000000080000780c */ /* 0x000fc400007a4270 */
[C---:B------:R-:W-:Y:S01]  /*42b0*/  ISETP.GT.AND P1, PT, R3.reuse, 0x38, PT ;  /* 0x000000380300780c */ /* 0x040fe20003f24270 */
[----:B------:R-:W-:Y:S01]  /*42c0*/  @P3 STG.E.U16 desc[UR36][R4.64+0x52], R45 ;  /* 0x0000522d04003986 */ /* 0x000fe2000c101524 */
[C---:B------:R-:W-:Y:S02]  /*42d0*/  ISETP.GT.AND P3, PT, R3.reuse, 0x30, PT ;  /* 0x000000300300780c */ /* 0x040fe40003f64270 */
[----:B------:R-:W-:Y:S01]  /*42e0*/  ISETP.GT.AND P0, PT, R3, 0x39, PT ;  /* 0x000000390300780c */ /* 0x000fe20003f04270 */
[----:B------:R-:W-:Y:S01]  /*42f0*/  @P4 IMAD.MOV.U32 R2, RZ, RZ, R6 ;  /* 0x000000ffff024224 */ /* 0x000fe200078e0006 */
[----:B------:R-:W-:Y:S01]  /*4300*/  F2FP.F16.F32.PACK_AB R46, RZ, R46 ;  /* 0x0000002eff2e723e */ /* 0x000fe200000000ff */
[----:B------:R-:W-:Y:S01]  /*4310*/  @P4 IMAD.MOV.U32 R3, RZ, RZ, R7 ;  /* 0x000000ffff034224 */ /* 0x000fe200078e0007 */
[----:B------:R-:W-:Y:S02]  /*4320*/  F2FP.F16.F32.PACK_AB R47, RZ, R47 ;  /* 0x0000002fff2f723e */ /* 0x000fe400000000ff */
[----:B------:R-:W-:-:S02]  /*4330*/  F2FP.F16.F32.PACK_AB R48, RZ, R48 ;  /* 0x00000030ff30723e */ /* 0x000fc400000000ff */
[----:B------:R1:W-:Y:S01]  /*4340*/  @P4 STG.E.U16 desc[UR36][R2.64+0x50], R46 ;  /* 0x0000502e02004986 */ /* 0x0003e2000c101524 */
[C---:B------:R-:W-:Y:S02]  /*4350*/  ISETP.GT.AND P4, PT, R0.reuse, RZ, P2 ;  /* 0x000000ff0000720c */ /* 0x040fe40001784270 */
[----:B------:R-:W-:Y:S02]  /*4360*/  F2FP.F16.F32.PACK_AB R49, RZ, R49 ;  /* 0x00000031ff31723e */ /* 0x000fe400000000ff */
[----:B------:R-:W-:Y:S02]  /*4370*/  ISETP.GT.AND P2, PT, R0, 0x8, P2 ;  /* 0x000000080000780c */ /* 0x000fe40001744270 */
[----:B------:R-:W-:Y:S02]  /*4380*/  F2FP.F16.F32.PACK_AB R50, RZ, R50 ;  /* 0x00000032ff32723e */ /* 0x000fe400000000ff */
[----:B------:R-:W-:Y:S02]  /*4390*/  F2FP.F16.F32.PACK_AB R51, RZ, R51 ;  /* 0x00000033ff33723e */ /* 0x000fe400000000ff */
[----:B------:R-:W-:Y:S01]  /*43a0*/  F2FP.F16.F32.PACK_AB R52, RZ, R52 ;  /* 0x00000034ff34723e */ /* 0x000fe200000000ff */
[----:B-1----:R-:W-:Y:S01]  /*43b0*/  @P5 IMAD.MOV.U32 R2, RZ, RZ, R6 ;  /* 0x000000ffff025224 */ /* 0x002fe200078e0006 */
[----:B------:R-:W-:Y:S01]  /*43c0*/  F2FP.F16.F32.PACK_AB R53, RZ, R53 ;  /* 0x00000035ff35723e */ /* 0x000fe200000000ff */
[----:B------:R-:W-:Y:S01]  /*43d0*/  @P5 IMAD.MOV.U32 R3, RZ, RZ, R7 ;  /* 0x000000ffff035224 */ /* 0x000fe200078e0007 */
[----:B------:R-:W-:-:S02]  /*43e0*/  F2FP.F16.F32.PACK_AB R54, RZ, R54 ;  /* 0x00000036ff36723e */ /* 0x000fc400000000ff */
[----:B------:R-:W-:Y:S02]  /*43f0*/  F2FP.F16.F32.PACK_AB R55, RZ, R55 ;  /* 0x00000037ff37723e */ /* 0x000fe400000000ff */
[----:B------:R1:W-:Y:S01]  /*4400*/  @P5 STG.E.U16 desc[UR36][R2.64+0x52], R47 ;  /* 0x0000522f02005986 */ /* 0x0003e2000c101524 */
[C---:B------:R-:W-:Y:S02]  /*4410*/  ISETP.GT.AND P5, PT, R0.reuse, RZ, P3 ;  /* 0x000000ff0000720c */ /* 0x040fe40001fa4270 */
[----:B------:R-:W-:-:S11]  /*4420*/  ISETP.GT.AND P3, PT, R0, 0x8, P3 ;  /* 0x000000080000780c */ /* 0x000fd60001f64270 */
[----:B-1----:R-:W-:Y:S02]  /*4430*/  @P5 IMAD.MOV.U32 R2, RZ, RZ, R4 ;  /* 0x000000ffff025224 */ /* 0x002fe400078e0004 */
[----:B------:R-:W-:-:S05]  /*4440*/  @P5 IMAD.MOV.U32 R3, RZ, RZ, R5 ;  /* 0x000000ffff035224 */ /* 0x000fca00078e0005 */
[----:B------:R1:W-:Y:S01]  /*4450*/  @P5 STG.E.U16 desc[UR36][R2.64+0x60], R48 ;  /* 0x0000603002005986 */ /* 0x0003e2000c101524 */
[C---:B------:R-:W-:Y:S02]  /*4460*/  ISETP.GT.AND P5, PT, R0.reuse, RZ, P0 ;  /* 0x000000ff0000720c */ /* 0x040fe400007a4270 */
[----:B------:R-:W-:Y:S01]  /*4470*/  ISETP.GT.AND P0, PT, R0, 0x8, P0 ;  /* 0x000000080000780c */ /* 0x000fe20000704270 */
[----:B-1----:R-:W-:Y:S02]  /*4480*/  @P4 IMAD.MOV.U32 R2, RZ, RZ, R4 ;  /* 0x000000ffff024224 */ /* 0x002fe400078e0004 */
[----:B------:R-:W-:-:S05]  /*4490*/  @P4 IMAD.MOV.U32 R3, RZ, RZ, R5 ;  /* 0x000000ffff034224 */ /* 0x000fca00078e0005 */
[----:B------:R1:W-:Y:S01]  /*44a0*/  @P4 STG.E.U16 desc[UR36][R2.64+0x62], R49 ;  /* 0x0000623102004986 */ /* 0x0003e2000c101524 */
[C---:B------:R-:W-:Y:S02]  /*44b0*/  ISETP.GT.AND P4, PT, R0.reuse, RZ, P1 ;  /* 0x000000ff0000720c */ /* 0x040fe40000f84270 */
[----:B------:R-:W-:Y:S01]  /*44c0*/  ISETP.GT.AND P1, PT, R0, 0x8, P1 ;  /* 0x000000080000780c */ /* 0x000fe20000f24270 */
[----:B-1----:R-:W-:Y:S02]  /*44d0*/  @P3 IMAD.MOV.U32 R2, RZ, RZ, R6 ;  /* 0x000000ffff023224 */ /* 0x002fe400078e0006 */
[----:B------:R-:W-:-:S05]  /*44e0*/  @P3 IMAD.MOV.U32 R3, RZ, RZ, R7 ;  /* 0x000000ffff033224 */ /* 0x000fca00078e0007 */
[----:B------:R1:W-:Y:S02]  /*44f0*/  @P3 STG.E.U16 desc[UR36][R2.64+0x60], R50 ;  /* 0x0000603202003986 */ /* 0x0003e4000c101524 */
[----:B-1----:R-:W-:Y:S02]  /*4500*/  @P2 IMAD.MOV.U32 R2, RZ, RZ, R6 ;  /* 0x000000ffff022224 */ /* 0x002fe400078e0006 */
[----:B------:R-:W-:-:S05]  /*4510*/  @P2 IMAD.MOV.U32 R3, RZ, RZ, R7 ;  /* 0x000000ffff032224 */ /* 0x000fca00078e0007 */
[----:B------:R1:W-:Y:S02]  /*4520*/  @P2 STG.E.U16 desc[UR36][R2.64+0x62], R51 ;  /* 0x0000623302002986 */ /* 0x0003e4000c101524 */
[----:B-1----:R-:W-:Y:S02]  /*4530*/  @P4 IMAD.MOV.U32 R2, RZ, RZ, R4 ;  /* 0x000000ffff024224 */ /* 0x002fe400078e0004 */
[----:B------:R-:W-:-:S05]  /*4540*/  @P4 IMAD.MOV.U32 R3, RZ, RZ, R5 ;  /* 0x000000ffff034224 */ /* 0x000fca00078e0005 */
[----:B------:R1:W-:Y:S04]  /*4550*/  @P4 STG.E.U16 desc[UR36][R2.64+0x70], R52 ;  /* 0x0000703402004986 */ /* 0x0003e8000c101524 */
[----:B------:R2:W-:Y:S01]  /*4560*/  @P5 STG.E.U16 desc[UR36][R4.64+0x72], R53 ;  /* 0x0000723504005986 */ /* 0x0005e2000c101524 */
[----:B-1----:R-:W-:Y:S02]  /*4570*/  @P1 IMAD.MOV.U32 R2, RZ, RZ, R6 ;  /* 0x000000ffff021224 */ /* 0x002fe400078e0006 */
[----:B------:R-:W-:-:S05]  /*4580*/  @P1 IMAD.MOV.U32 R3, RZ, RZ, R7 ;  /* 0x000000ffff031224 */ /* 0x000fca00078e0007 */
[----:B------:R2:W-:Y:S04]  /*4590*/  @P1 STG.E.U16 desc[UR36][R2.64+0x70], R54 ;  /* 0x0000703602001986 */ /* 0x0005e8000c101524 */
[----:B------:R2:W-:Y:S02]  /*45a0*/  @P0 STG.E.U16 desc[UR36][R6.64+0x72], R55 ;  /* 0x0000723706000986 */ /* 0x0005e4000c101524 */
.L_x_98:
[----:B------:R-:W-:Y:S05]  /*45b0*/  BSYNC B0 ;  /* 0x0000000000007941 */ /* 0x000fea0003800000 */
.L_x_36:
[----:B0-2---:R-:W2:Y:S01]  /*45c0*/  LDL.64 R2, [R1] ;  /* 0x0000000001027983 */ /* 0x005ea20000100a00 */
[----:B------:R-:W-:Y:S01]  /*45d0*/  ULDC.64 UR4, c[0x0][0x650] ;  /* 0x0001940000047ab9 */ /* 0x000fe20000000a00 */
[----:B------:R0:W-:Y:S01]  /*45e0*/  SYNCS.ARRIVE.TRANS64.A1T0 RZ, [R66+UR47], RZ ;  /* 0x000000ff42ff79a7 */ /* 0x0001e2000810002f */
[----:B------:R-:W-:Y:S01]  /*45f0*/  PRMT R0, RZ, 0x7610, R0 ;  /* 0x00007610ff007816 */ /* 0x000fe20000000000 */
[----:B-----5:R-:W-:Y:S02]  /*4600*/  IMAD.MOV.U32 R19, RZ, RZ, -0x1 ;  /* 0xffffffffff137424 */ /* 0x020fe400078e00ff */
[----:B------:R-:W-:Y:S01]  /*4610*/  IMAD.MOV.U32 R22, RZ, RZ, -0x1 ;  /* 0xffffffffff167424 */ /* 0x000fe200078e00ff */
[----:B--2---:R-:W-:-:S04]  /*4620*/  LEA R18, P0, R2, R18, 0x1 ;  /* 0x0000001202127211 */ /* 0x004fc800078008ff */
[----:B------:R-:W-:Y:S01]  /*4630*/  LEA.HI.X R17, R2, R17, R23, 0x1, P0 ;  /* 0x0000001102117211 */ /* 0x000fe200000f0c17 */
[----:B------:R-:W-:Y:S01]  /*4640*/  IMAD.MOV.U32 R2, RZ, RZ, -0x1 ;  /* 0xffffffffff027424 */ /* 0x000fe200078e00ff */
[----:B------:R-:W-:-:S04]  /*4650*/  ISETP.GE.U32.AND P0, PT, R18, UR4, PT ;  /* 0x0000000412007c0c */ /* 0x000fc8000bf06070 */
[----:B------:R-:W-:-:S13]  /*4660*/  ISETP.GE.U32.AND.EX P0, PT, R17, UR5, PT, P0 ;  /* 0x0000000511007c0c */ /* 0x000fda000bf06100 */
[----:B0-----:R-:W-:Y:S05]  /*4670*/  @P0 BRA `(.L_x_99) ;  /* 0x0000000400700947 */ /* 0x001fea0003800000 */
[----:B-1----:R-:W0:Y:S01]  /*4680*/  S2R R10, SR_CTAID.X ;  /* 0x00000000000a7919 */ /* 0x002e220000002500 */
[----:B---34-:R-:W1:Y:S01]  /*4690*/  LDC.64 R8, c[0x0][0x628] ;  /* 0x00018a00ff087b82 */ /* 0x018e620000000a00 */
[----:B------:R-:W-:Y:S01]  /*46a0*/  ULDC UR4, c[0x0][0x150] ;  /* 0x0000540000047ab9 */ /* 0x000fe20000000800 */
[----:B------:R-:W-:Y:S01]  /*46b0*/  IMAD.MOV.U32 R6, RZ, RZ, R18 ;  /* 0x000000ffff067224 */ /* 0x000fe200078e0012 */
[----:B------:R-:W2:Y:S01]  /*46c0*/  S2R R20, SR_CTAID.Y ;  /* 0x0000000000147919 */ /* 0x000ea20000002600 */
[----:B------:R-:W-:-:S04]  /*46d0*/  IMAD.MOV.U32 R7, RZ, RZ, R17 ;  /* 0x000000ffff077224 */ /* 0x000fc800078e0011 */
[----:B------:R-:W3:Y:S08]  /*46e0*/  LDC R15, c[0x0][0x144] ;  /* 0x00005100ff0f7b82 */ /* 0x000ef00000000800 */
[----:B------:R-:W4:Y:S08]  /*46f0*/  LDC R0, c[0x0][0x630] ;  /* 0x00018c00ff007b82 */ /* 0x000f300000000800 */
[----:B------:R-:W2:Y:S01]  /*4700*/  LDC.64 R12, c[0x0][0x620] ;  /* 0x00018800ff0c7b82 */ /* 0x000ea20000000a00 */
[----:B-1----:R-:W-:-:S04]  /*4710*/  ISETP.NE.U32.AND P0, PT, R8, RZ, PT ;  /* 0x000000ff0800720c */ /* 0x002fc80003f05070 */
[----:B------:R-:W-:Y:S02]  /*4720*/  ISETP.NE.AND.EX P0, PT, R9, RZ, PT, P0 ;  /* 0x000000ff0900720c */ /* 0x000fe40003f05300 */
[----:B0-----:R-:W-:-:S05]  /*4730*/  I2FP.F32.U32 R2, R10 ;  /* 0x0000000a00027245 */ /* 0x001fca0000201000 */
[----:B------:R-:W-:-:S04]  /*4740*/  FMUL R2, R2, UR4 ;  /* 0x0000000402027c20 */ /* 0x000fc80008400000 */
[----:B------:R0:W1:Y:S02]  /*4750*/  F2I.U32.TRUNC.NTZ R14, R2 ;  /* 0x00000002000e7305 */ /* 0x000064000020f000 */
[----:B---34-:R-:W-:Y:S05]  /*4760*/  @!P0 BRA `(.L_x_100) ;  /* 0x0000000000288947 */ /* 0x018fea0003800000 */
[----:B------:R-:W3:Y:S02]  /*4770*/  LDC R3, c[0x0][0x634] ;  /* 0x00018d00ff037b82 */ /* 0x000ee40000000800 */
[----:B---3--:R-:W-:-:S05]  /*4780*/  IADD3 R7, P0, R18, R3, RZ ;  /* 0x0000000312077210 */ /* 0x008fca0007f1e0ff */
[----:B------:R-:W-:-:S04]  /*4790*/  IMAD.X R11, RZ, RZ, R17, P0 ;  /* 0x000000ffff0b7224 */ /* 0x000fc800000e0611 */
[----:B0-----:R-:W-:-:S04]  /*47a0*/  IMAD.WIDE.U32 R2, R11, R8, RZ ;  /* 0x000000080b027225 */ /* 0x001fc800078e00ff */
[----:B------:R-:W-:-:S04]  /*47b0*/  IMAD.WIDE.U32 R4, P0, R7, R9, R2 ;  /* 0x0000000907047225 */ /* 0x000fc80007800002 */
[----:B------:R-:W-:-:S04]  /*47c0*/  IMAD.WIDE.U32 R2, R7, R8, RZ ;  /* 0x0000000807027225 */ /* 0x000fc800078e00ff */
[----:B------:R-:W-:Y:S01]  /*47d0*/  IMAD.X R7, RZ, RZ, RZ, P0 ;  /* 0x000000ffff077224 */ /* 0x000fe200000e06ff */
[----:B------:R-:W-:Y:S01]  /*47e0*/  IADD3 RZ, P0, R3, R4, RZ ;  /* 0x0000000403ff7210 */ /* 0x000fe20007f1e0ff */
[----:B------:R-:W-:-:S04]  /*47f0*/  IMAD.MOV.U32 R6, RZ, RZ, R5 ;  /* 0x000000ffff067224 */ /* 0x000fc800078e0005 */
[----:B------:R-:W-:-:S08]  /*4800*/  IMAD.WIDE.U32.X R6, R11, R9, R6, P0 ;  /* 0x000000090b067225 */ /* 0x000fd000000e0406 */
.L_x_100:
[----:B------:R-:W3:Y:S01]  /*4810*/  LDC.64 R26, c[0x0][0x640] ;  /* 0x00019000ff1a7b82 */ /* 0x000ee20000000a00 */
[-C--:B------:R-:W-:Y:S01]  /*4820*/  SHF.R.U64 R11, R6, R0.reuse, R7 ;  /* 0x00000000060b7219 */ /* 0x080fe20000001207 */
[----:B------:R-:W-:Y:S01]  /*4830*/  IMAD.MOV.U32 R19, RZ, RZ, R17 ;  /* 0x000000ffff137224 */ /* 0x000fe200078e0011 */
[----:B------:R-:W-:Y:S01]  /*4840*/  SHF.R.U32.HI R0, RZ, R0, R7 ;  /* 0x00000000ff007219 */ /* 0x000fe20000011607 */
[----:B-1----:R-:W-:Y:S01]  /*4850*/  IMAD.MOV R14, RZ, RZ, -R14 ;  /* 0x000000ffff0e7224 */ /* 0x002fe200078e0a0e */
[----:B------:R-:W-:Y:S01]  /*4860*/  IADD3 R5, P0, RZ, -R11, RZ ;  /* 0x8000000bff057210 */ /* 0x000fe20007f1e0ff */
[----:B------:R-:W-:Y:S01]  /*4870*/  ULDC UR4, c[0x0][0x154] ;  /* 0x0000550000047ab9 */ /* 0x000fe20000000800 */
[----:B------:R-:W-:Y:S01]  /*4880*/  IMAD.MOV.U32 R7, RZ, RZ, 0x1 ;  /* 0x00000001ff077424 */ /* 0x000fe200078e00ff */
[----:B------:R-:W1:Y:S01]  /*4890*/  LDC R4, c[0x0][0x618] ;  /* 0x00018600ff047b82 */ /* 0x000e620000000800 */
[----:B------:R-:W-:Y:S02]  /*48a0*/  IMAD R22, R15, R14, R10 ;  /* 0x0000000e0f167224 */ /* 0x000fe400078e020a */
[----:B------:R-:W-:-:S04]  /*48b0*/  IMAD.X R3, RZ, RZ, ~R0, P0 ;  /* 0x000000ffff037224 */ /* 0x000fc800000e0e00 */
[-C--:B--2---:R-:W-:Y:S01]  /*48c0*/  IMAD R0, R3, R12.reuse, RZ ;  /* 0x0000000c03007224 */ /* 0x084fe200078e02ff */
[----:B------:R-:W2:Y:S01]  /*48d0*/  LDC R6, c[0x0][0x608] ;  /* 0x00018200ff067b82 */ /* 0x000ea20000000800 */
[----:B0-----:R-:W-:-:S04]  /*48e0*/  IMAD.WIDE.U32 R2, R5, R12, R18 ;  /* 0x0000000c05027225 */ /* 0x001fc800078e0012 */
[----:B------:R-:W-:Y:S01]  /*48f0*/  IMAD R5, R5, R13, R0 ;  /* 0x0000000d05057224 */ /* 0x000fe200078e0200 */
[----:B------:R-:W-:Y:S02]  /*4900*/  I2FP.F32.U32 R0, R20 ;  /* 0x0000001400007245 */ /* 0x000fe40000201000 */
[----:B------:R-:W0:Y:S01]  /*4910*/  LDC R24, c[0x0][0x658] ;  /* 0x00019600ff187b82 */ /* 0x000e220000000800 */
[----:B------:R-:W-:Y:S01]  /*4920*/  IMAD.IADD R3, R3, 0x1, R5 ;  /* 0x0000000103037824 */ /* 0x000fe200078e0205 */
[----:B---3--:R-:W-:Y:S01]  /*4930*/  ISETP.NE.U32.AND P0, PT, R26, RZ, PT ;  /* 0x000000ff1a00720c */ /* 0x008fe20003f05070 */
[----:B------:R-:W-:Y:S01]  /*4940*/  FMUL R0, R0, UR4 ;  /* 0x0000000400007c20 */ /* 0x000fe20008400000 */
[----:B------:R-:W-:Y:S02]  /*4950*/  IMAD.MOV.U32 R5, RZ, RZ, -0x1 ;  /* 0xffffffffff057424 */ /* 0x000fe400078e00ff */
[----:B------:R-:W-:Y:S01]  /*4960*/  ISETP.NE.AND.EX P0, PT, R27, RZ, PT, P0 ;  /* 0x000000ff1b00720c */ /* 0x000fe20003f05300 */
[----:B------:R3:W4:Y:S01]  /*4970*/  F2I.U32.TRUNC.NTZ R12, R0 ;  /* 0x00000000000c7305 */ /* 0x000722000020f000 */
[----:B------:R-:W3:Y:S01]  /*4980*/  LDC R15, c[0x0][0x148] ;  /* 0x00005200ff0f7b82 */ /* 0x000ee20000000800 */
[----:B-1----:R-:W-:-:S02]  /*4990*/  SHF.R.U64 R10, R2, R4, R3 ;  /* 0x00000004020a7219 */ /* 0x002fc40000001203 */
[----:B------:R-:W-:-:S05]  /*49a0*/  SHF.R.U32.HI R3, RZ, R4, R3 ;  /* 0x00000004ff037219 */ /* 0x000fca0000011603 */
[----:B------:R-:W1:Y:S01]  /*49b0*/  LDC R14, c[0x0][0x600] ;  /* 0x00018000ff0e7b82 */ /* 0x000e620000000800 */
[-CC-:B--2---:R-:W-:Y:S02]  /*49c0*/  SHF.R.U64 R8, R10, R6.reuse, R3.reuse ;  /* 0x000000060a087219 */ /* 0x184fe40000001203 */
[----:B------:R-:W-:-:S05]  /*49d0*/  SHF.R.U32.HI R3, RZ, R6, R3 ;  /* 0x00000006ff037219 */ /* 0x000fca0000011603 */
[----:B------:R-:W2:Y:S01]  /*49e0*/  LDC R21, c[0x0][0x648] ;  /* 0x00019200ff157b82 */ /* 0x000ea20000000800 */
[-CC-:B0-----:R-:W-:Y:S02]  /*49f0*/  SHF.R.U64 R13, R8, R24.reuse, R3.reuse ;  /* 0x00000018080d7219 */ /* 0x181fe40000001203 */
[-C--:B------:R-:W-:Y:S02]  /*4a00*/  SHF.L.U32 R5, R5, R24.reuse, RZ ;  /* 0x0000001805057219 */ /* 0x080fe400000006ff */
[-C--:B------:R-:W-:Y:S01]  /*4a10*/  SHF.R.U32.HI R3, RZ, R24.reuse, R3 ;  /* 0x00000018ff037219 */ /* 0x080fe20000011603 */
[----:B------:R-:W-:Y:S01]  /*4a20*/  IMAD.MOV.U32 R2, RZ, RZ, R13 ;  /* 0x000000ffff027224 */ /* 0x000fe200078e000d */
[----:B------:R-:W-:Y:S01]  /*4a30*/  SHF.L.U32 R24, R7, R24, RZ ;  /* 0x0000001807187219 */ /* 0x000fe200000006ff */
[----:B------:R-:W0:Y:S01]  /*4a40*/  LDC R25, c[0x0][0x638] ;  /* 0x00018e00ff197b82 */ /* 0x000e220000000800 */
[----:B------:R-:W-:-:S07]  /*4a50*/  LOP3.LUT R19, RZ, R5, RZ, 0x33, !PT ;  /* 0x00000005ff137212 */ /* 0x000fce00078e33ff */
[----:B------:R-:W0:Y:S01]  /*4a60*/  LDC R28, c[0x0][0x610] ;  /* 0x00018400ff1c7b82 */ /* 0x000e220000000800 */
[----:B----4-:R-:W-:Y:S05]  /*4a70*/  @!P0 BRA `(.L_x_101) ;  /* 0x0000000000288947 */ /* 0x010fea0003800000 */
[----:B---3--:R-:W3:Y:S02]  /*4a80*/  LDC R0, c[0x0][0x64c] ;  /* 0x00019300ff007b82 */ /* 0x008ee40000000800 */
[----:B---3--:R-:W-:-:S05]  /*4a90*/  IADD3 R7, P0, R13, R0, RZ ;  /* 0x000000000d077210 */ /* 0x008fca0007f1e0ff */
        /* <DEDUP_REMOVED lines=8> */
.L_x_101:
[----:B------:R-:W4:Y:S01]  /*4b20*/  LDC R4, c[0x0][0x65c] ;  /* 0x00019700ff047b82 */ /* 0x000f220000000800 */
[----:B--23--:R-:W-:Y:S01]  /*4b30*/  SHF.R.U64 R0, R2, R21, R3 ;  /* 0x0000001502007219 */ /* 0x00cfe20000001203 */
[----:B-1----:R-:W-:Y:S01]  /*4b40*/  VIADD R3, R14, 0xffffffff ;  /* 0xffffffff0e037836 */ /* 0x002fe20000000000 */
[----:B------:R-:W-:Y:S01]  /*4b50*/  LOP3.LUT R19, R8, R19, RZ, 0xc0, !PT ;  /* 0x0000001308137212 */ /* 0x000fe200078ec0ff */
[----:B------:R-:W-:Y:S02]  /*4b60*/  IMAD.MOV R12, RZ, RZ, -R12 ;  /* 0x000000ffff0c7224 */ /* 0x000fe400078e0a0c */
[----:B------:R-:W-:Y:S01]  /*4b70*/  IMAD.MOV R2, RZ, RZ, -R0 ;  /* 0x000000ffff027224 */ /* 0x000fe200078e0a00 */
[----:B------:R-:W-:Y:S01]  /*4b80*/  LOP3.LUT R3, R10, R3, RZ, 0xc0, !PT ;  /* 0x000000030a037212 */ /* 0x000fe200078ec0ff */
[----:B------:R-:W-:Y:S02]  /*4b90*/  IMAD R19, R24, R0, R19 ;  /* 0x0000000018137224 */ /* 0x000fe400078e0213 */
[----:B0-----:R-:W-:-:S04]  /*4ba0*/  IMAD R0, R2, R25, R13 ;  /* 0x0000001902007224 */ /* 0x001fc800078e020d */
[----:B------:R-:W-:Y:S01]  /*4bb0*/  IMAD R2, R0, R14, R3 ;  /* 0x0000000e00027224 */ /* 0x000fe200078e0203 */
[----:B----4-:R-:W-:Y:S01]  /*4bc0*/  ISETP.NE.AND P0, PT, R4, 0x1, PT ;  /* 0x000000010400780c */ /* 0x010fe20003f05270 */
[----:B------:R-:W-:-:S05]  /*4bd0*/  IMAD.MOV.U32 R4, RZ, RZ, 0x1 ;  /* 0x00000001ff047424 */ /* 0x000fca00078e00ff */
[----:B------:R-:W-:-:S07]  /*4be0*/  PRMT R0, R4, 0x7610, R0 ;  /* 0x0000761004007816 */ /* 0x000fce0000000000 */
[----:B------:R-:W-:-:S04]  /*4bf0*/  @P0 IMAD R22, R15, R12, R20 ;  /* 0x0000000c0f160224 */ /* 0x000fc800078e0214 */
[----:B------:R-:W-:-:S05]  /*4c00*/  IMAD R19, R19, R28, R22 ;  /* 0x0000001c13137224 */ /* 0x000fca00078e0216 */
[----:B------:R-:W-:Y:S02]  /*4c10*/  SEL R22, R2, R19, !P0 ;  /* 0x0000001302167207 */ /* 0x000fe40004000000 */
[----:B------:R-:W-:Y:S01]  /*4c20*/  SEL R19, R19, R2, !P0 ;  /* 0x0000000213137207 */ /* 0x000fe20004000000 */
[----:B------:R-:W-:-:S07]  /*4c30*/  IMAD.MOV.U32 R2, RZ, RZ, R11 ;  /* 0x000000ffff027224 */ /* 0x000fce00078e000b */
.L_x_99:
[----:B------:R-:W-:Y:S02]  /*4c40*/  LOP3.LUT P0, RZ, R0, 0xff, RZ, 0xc0, !PT ;  /* 0x000000ff00ff7812 */ /* 0x000fe4000780c0ff */
[----:B------:R-:W-:-:S11]  /*4c50*/  LOP3.LUT R73, R73, 0x1, RZ, 0x3c, !PT ;  /* 0x0000000149497812 */ /* 0x000fd600078e3cff */
[----:B------:R-:W-:Y:S05]  /*4c60*/  @P0 BRA `(.L_x_102) ;  /* 0xffffffc800b00947 */ /* 0x000fea000383ffff */
[----:B------:R-:W-:Y:S05]  /*4c70*/  EXIT ;  /* 0x000000000000794d */ /* 0x000fea0003800000 */
.L_x_17:
[----:B------:R-:W-:-:S08]  /*4c80*/  ISETP.NE.AND P0, PT, R5, RZ, PT ;  /* 0x000000ff0500720c */ /* 0x000fd00003f05270 */
[----:B0-----:R-:W0:-:S00]  /*4c90*/  USETMAXREG.DEALLOC.CTAPOOL 0x28 ;  /* 0x00000028000079c8 */ /* 0x001e0000080e0500 */
[----:B------:R-:W-:Y:S05]  /*4ca0*/  @P0 EXIT ;  /* 0x000000000000094d */ /* 0x000fea0003800000 */
[----:B0-----:R-:W-:Y:S01]  /*4cb0*/  LOP3.LUT P0, RZ, R8, 0xff, RZ, 0xc0, !PT ;  /* 0x000000ff08ff7812 */ /* 0x001fe2000780c0ff */
[----:B------:R-:W-:Y:S02]  /*4cc0*/  IMAD.MOV.U32 R0, RZ, RZ, 0x1 ;  /* 0x00000001ff007424 */ /* 0x000fe400078e00ff */
[----:B------:R-:W-:-:S10]  /*4cd0*/  IMAD.MOV.U32 R8, RZ, RZ, RZ ;  /* 0x000000ffff087224 */ /* 0x000fd400078e00ff */
[----:B------:R-:W-:Y:S05]  /*4ce0*/  @!P0 BRA `(.L_x_103) ;  /* 0x0000000c003c8947 */ /* 0x000fea0003800000 */
[----:B------:R-:W0:Y:S01]  /*4cf0*/  S2R R7, SR_CgaCtaId ;  /* 0x0000000000077919 */ /* 0x000e220000008800 */
[----:B------:R-:W-:Y:S01]  /*4d00*/  LOP3.LUT P0, RZ, R4, 0x1f, RZ, 0xc0, !PT ;  /* 0x0000001f04ff7812 */ /* 0x000fe2000780c0ff */
[----:B------:R-:W-:Y:S01]  /*4d10*/  ULDC UR5, c[0x0][0x658] ;  /* 0x0001960000057ab9 */ /* 0x000fe20000000800 */
[----:B------:R-:W-:Y:S01]  /*4d20*/  UMOV UR6, 0xffffffff ;  /* 0xffffffff00067882 */ /* 0x000fe20000000000 */
[----:B------:R-:W-:Y:S01]  /*4d30*/  BSSY B0, `(.L_x_103) ;  /* 0x00000ca000007945 */ /* 0x000fe20003800000 */
[----:B------:R-:W-:Y:S01]  /*4d40*/  USHF.L.U32 UR6, UR6, UR5, URZ ;  /* 0x0000000506067299 */ /* 0x000fe2000800063f */
[C---:B------:R-:W-:Y:S01]  /*4d50*/  ISETP.NE.AND P2, PT, R3.reuse, RZ, PT ;  /* 0x000000ff0300720c */ /* 0x040fe20003f45270 */
[----:B------:R-:W-:Y:S01]  /*4d60*/  IMAD.MOV.U32 R9, RZ, RZ, 0x1 ;  /* 0x00000001ff097424 */ /* 0x000fe200078e00ff */
[----:B------:R-:W-:Y:S01]  /*4d70*/  ISETP.NE.OR P0, PT, R3, RZ, !P0 ;  /* 0x000000ff0300720c */ /* 0x000fe20004705670 */
[----:B------:R-:W-:Y:S01]  /*4d80*/  IMAD.MOV.U32 R0, RZ, RZ, 0x1 ;  /* 0x00000001ff007424 */ /* 0x000fe200078e00ff */
[----:B------:R-:W-:Y:S01]  /*4d90*/  LOP3.LUT R6, R16, 0x2, RZ, 0xfc, !PT ;  /* 0x0000000210067812 */ /* 0x000fe200078efcff */
[----:B------:R-:W-:Y:S01]  /*4da0*/  IMAD.MOV.U32 R8, RZ, RZ, RZ ;  /* 0x000000ffff087224 */ /* 0x000fe200078e00ff */
[----:B------:R-:W-:Y:S01]  /*4db0*/  ULDC UR4, c[0x0][0x600] ;  /* 0x0001800000047ab9 */ /* 0x000fe20000000800 */
[----:B------:R-:W-:Y:S01]  /*4dc0*/  UMOV UR7, 0x1 ;  /* 0x0000000100077882 */ /* 0x000fe20000000000 */
[----:B------:R-:W-:-:S02]  /*4dd0*/  UIADD3 UR19, UR40, 0x1, URZ ;  /* 0x0000000128137890 */ /* 0x000fc4000fffe03f */
[----:B------:R-:W-:Y:S02]  /*4de0*/  UIADD3 UR15, UR4, -0x1, URZ ;  /* 0xffffffff040f7890 */ /* 0x000fe4000fffe03f */
[----:B------:R-:W-:Y:S02]  /*4df0*/  USHF.L.U32 UR17, UR7, UR5, URZ ;  /* 0x0000000507117299 */ /* 0x000fe4000800063f */
[----:B------:R-:W-:Y:S01]  /*4e00*/  ULOP3.LUT UR16, URZ, UR6, URZ, 0x33, !UPT ;  /* 0x000000063f107292 */ /* 0x000fe2000f8e333f */
[----:B------:R-:W-:Y:S01]  /*4e10*/  ULDC.64 UR20, c[0x0][0x198] ;  /* 0x0000660000147ab9 */ /* 0x000fe20000000a00 */
[C---:B0-----:R-:W-:Y:S02]  /*4e20*/  IMAD.SHL.U32 R10, R7.reuse, 0x20, RZ ;  /* 0x00000020070a7824 */ /* 0x041fe400078e00ff */
[----:B------:R-:W-:-:S03]  /*4e30*/  IMAD.SHL.U32 R7, R7, 0x800, RZ ;  /* 0x0000080007077824 */ /* 0x000fc600078e00ff */
[----:B------:R-:W-:Y:S02]  /*4e40*/  LOP3.LUT R10, R10, 0x20, RZ, 0xc0, !PT ;  /* 0x000000200a0a7812 */ /* 0x000fe400078ec0ff */
[----:B------:R-:W-:-:S07]  /*4e50*/  LOP3.LUT R7, R7, 0x800, RZ, 0xc0, !PT ;  /* 0x0000080007077812 */ /* 0x000fce00078ec0ff */
.L_x_115:
[----:B------:R-:W-:-:S03]  /*4e60*/  UMOV UR4, 0xffffffff ;  /* 0xffffffff00047882 */ /* 0x000fc60000000000 */
[----:B------:R-:W-:Y:S05]  /*4e70*/  BRA.DIV UR4, `(.L_x_104) ;  /* 0x0000001204107947 */ /* 0x000fea000b800000 */
[----:B------:R-:W-:-:S13]  /*4e80*/  ELECT P6, URZ, PT ;  /* 0x00000000003f782f */ /* 0x000fda00038c0000 */
.L_x_129:
[----:B------:R-:W0:Y:S01]  /*4e90*/  LDC R3, c[0x0][0x28c] ;  /* 0x0000a300ff037b82 */ /* 0x000e220000000800 */
[----:B------:R-:W-:Y:S01]  /*4ea0*/  BSSY B1, `(.L_x_105) ;  /* 0x0000039000017945 */ /* 0x000fe20003800000 */
[----:B0-----:R-:W-:-:S13]  /*4eb0*/  ISETP.LT.OR P6, PT, R3, 0x1, !P6 ;  /* 0x000000010300780c */ /* 0x001fda00077c1670 */
[----:B------:R-:W-:Y:S05]  /*4ec0*/  @P6 BRA `(.L_x_106) ;  /* 0x0000000000d86947 */ /* 0x000fea0003800000 */
[----:B------:R-:W-:Y:S02]  /*4ed0*/  IMAD R22, R22, 0x40, R10 ;  /* 0x0000004016167824 */ /* 0x000fe400078e020a */
[----:B------:R-:W-:Y:S02]  /*4ee0*/  IMAD.SHL.U32 R19, R19, 0x40, RZ ;  /* 0x0000004013137824 */ /* 0x000fe400078e00ff */
[----:B------:R-:W-:Y:S02]  /*4ef0*/  IMAD.MOV.U32 R14, RZ, RZ, RZ ;  /* 0x000000ffff0e7224 */ /* 0x000fe400078e00ff */
[----:B------:R-:W-:Y:S02]  /*4f00*/  IMAD.U32 R15, RZ, RZ, UR19 ;  /* 0x00000013ff0f7e24 */ /* 0x000fe4000f8e00ff */
[----:B------:R-:W-:Y:S02]  /*4f10*/  IMAD.MOV.U32 R3, RZ, RZ, R0 ;  /* 0x000000ffff037224 */ /* 0x000fe400078e0000 */
[----:B------:R-:W-:-:S07]  /*4f20*/  IMAD.MOV.U32 R4, RZ, RZ, R8 ;  /* 0x000000ffff047224 */ /* 0x000fce00078e0008 */
.L_x_110:
[----:B------:R-:W0:Y:S01]  /*4f30*/  S2R R12, SR_CgaCtaId ;  /* 0x00000000000c7919 */ /* 0x000e220000008800 */
[----:B------:R-:W-:Y:S01]  /*4f40*/  MOV R5, 0x400 ;  /* 0x0000040000057802 */ /* 0x000fe20000000f00 */
[----:B------:R-:W1:Y:S03]  /*4f50*/  @!P2 LDC R11, c[0x0][0x500] ;  /* 0x00014000ff0bab82 */ /* 0x000e660000000800 */
[----:B0-----:R-:W-:Y:S02]  /*4f60*/  LEA R13, R12, R5, 0x18 ;  /* 0x000000050c0d7211 */ /* 0x001fe400078ec0ff */
[----:B------:R-:W-:-:S03]  /*4f70*/  SHF.L.U32 R5, R3, 0x1f, RZ ;  /* 0x0000001f03057819 */ /* 0x000fc600000006ff */
[----:B------:R-:W-:-:S04]  /*4f80*/  IMAD R12, R4, 0x8, R13 ;  /* 0x00000008040c7824 */ /* 0x000fc800078e020d */
[----:B------:R-:W0:Y:S02]  /*4f90*/  SYNCS.PHASECHK.TRANS64.TRYWAIT P1, [R12+URZ+0x28], R5 ;  /* 0x000028050c0075a7 */ /* 0x000e24000802017f */
[----:B01----:R-:W-:Y:S05]  /*4fa0*/  @!P1 BRA `(.L_x_107) ;  /* 0x0000000c00e49947 */ /* 0x003fea0003800000 */
.L_x_130:
[----:B0-----:R-:W-:Y:S01]  /*4fb0*/  PRMT R5, R6, 0x9910, RZ ;  /* 0x0000991006057816 */ /* 0x001fe200000000ff */
[----:B------:R0:W-:Y:S03]  /*4fc0*/  @!P2 SYNCS.ARRIVE.TRANS64 RZ, [R12+URZ], R11 ;  /* 0x0000000b0cffa9a7 */ /* 0x0001e6000800003f */
[----:B------:R-:W-:-:S13]  /*4fd0*/  ISETP.NE.AND P1, PT, R5, 0x2, PT ;  /* 0x000000020500780c */ /* 0x000fda0003f25270 */
[----:B0-----:R-:W-:Y:S05]  /*4fe0*/  @P1 BRA `(.L_x_108) ;  /* 0x0000000000041947 */ /* 0x001fea0003800000 */
[----:B------:R-:W-:Y:S01]  /*4ff0*/  BPT.TRAP 0x1 ;  /* 0x000000040000795c */ /* 0x000fe20000300000 */
.L_x_108:
[----:B------:R-:W-:Y:S05]  /*5000*/  @P0 BRA `(.L_x_109) ;  /* 0x0000000000040947 */ /* 0x000fea0003800000 */
[----:B------:R-:W-:Y:S01]  /*5010*/  BPT.TRAP 0x1 ;  /* 0x000000040000795c */ /* 0x000fe20000300000 */
.L_x_109:
[----:B------:R-:W-:Y:S01]  /*5020*/  IMAD R5, R4, 0x1000, R7 ;  /* 0x0000100004057824 */ /* 0x000fe200078e0207 */
[----:B------:R-:W-:Y:S01]  /*5030*/  R2UR UR9, R12 ;  /* 0x000000000c0972ca */ /* 0x000fe200000e0000 */
[C-C-:B------:R-:W-:Y:S01]  /*5040*/  IMAD R11, R4.reuse, 0x2000, R13.reuse ;  /* 0x00002000040b7824 */ /* 0x140fe200078e020d */
[----:B------:R-:W-:Y:S01]  /*5050*/  UIADD3 UR4, UP0, UR20, 0xf0, URZ ;  /* 0x000000f014047890 */ /* 0x000fe2000ff1e03f */
[----:B------:R-:W-:Y:S01]  /*5060*/  IMAD R5, R5, 0x2, R13 ;  /* 0x0000000205057824 */ /* 0x000fe200078e020d */
[----:B------:R-:W-:Y:S01]  /*5070*/  R2UR UR11, R19 ;  /* 0x00000000130b72ca */ /* 0x000fe200000e0000 */
[----:B------:R-:W-:Y:S01]  /*5080*/  VIADD R15, R15, 0xffffffff ;  /* 0xffffffff0f0f7836 */ /* 0x000fe20000000000 */
[----:B------:R-:W-:Y:S01]  /*5090*/  R2UR UR5, R11 ;  /* 0x000000000b0572ca */ /* 0x000fe200000e0000 */
[----:B------:R-:W-:Y:S01]  /*50a0*/  UIADD3 UR22, UP1, UR20, 0x1f0, URZ ;  /* 0x000001f014167890 */ /* 0x000fe2000ff3e03f */
[----:B------:R-:W-:Y:S01]  /*50b0*/  R2UR UR8, R5 ;  /* 0x00000000050872ca */ /* 0x000fe200000e0000 */
[----:B------:R-:W-:Y:S01]  /*50c0*/  VIADD R4, R4, 0x1 ;  /* 0x0000000104047836 */ /* 0x000fe20000000000 */
[----:B------:R-:W-:Y:S01]  /*50d0*/  R2UR UR10, R14 ;  /* 0x000000000e0a72ca */ /* 0x000fe200000e0000 */
[----:B------:R-:W-:Y:S01]  /*50e0*/  UIADD3.X UR23, URZ, UR21, URZ, UP1, !UPT ;  /* 0x000000153f177290 */ /* 0x000fe20008ffe43f */
[----:B------:R-:W-:Y:S01]  /*50f0*/  R2UR UR12, R2 ;  /* 0x00000000020c72ca */ /* 0x000fe200000e0000 */
[----:B------:R-:W-:Y:S01]  /*5100*/  UMOV UR6, 0x0 ;  /* 0x0000000000067882 */ /* 0x000fe20000000000 */
[----:B------:R-:W-:Y:S01]  /*5110*/  R2UR UR18, R22 ;  /* 0x00000000161272ca */ /* 0x000fe200000e0000 */
[----:B------:R-:W-:Y:S01]  /*5120*/  UMOV UR7, 0x10000000 ;  /* 0x1000000000077882 */ /* 0x000fe20000000000 */
[----:B------:R-:W-:Y:S01]  /*5130*/  ISETP.GT.AND P3, PT, R15, 0x1, PT ;  /* 0x000000010f00780c */ /* 0x000fe20003f64270 */
[----:B------:R-:W-:Y:S01]  /*5140*/  UMOV UR24, 0x30000 ;  /* 0x0003000000187882 */ /* 0x000fe20000000000 */
[----:B------:R-:W-:Y:S01]  /*5150*/  ISETP.NE.AND P1, PT, R4, 0x5, PT ;  /* 0x000000050400780c */ /* 0x000fe20003f25270 */
[----:B------:R-:W-:Y:S01]  /*5160*/  UIADD3 UR13, UR5, 0x180, URZ ;  /* 0x00000180050d7890 */ /* 0x000fe2000fffe03f */
[----:B------:R-:W-:Y:S01]  /*5170*/  VIADD R14, R14, 0x40 ;  /* 0x000000400e0e7836 */ /* 0x000fe20000000000 */
[----:B------:R-:W-:Y:S01]  /*5180*/  UIADD3.X UR5, URZ, UR21, URZ, UP0, !UPT ;  /* 0x000000153f057290 */ /* 0x000fe200087fe43f */
[----:B------:R-:W-:Y:S01]  /*5190*/  SEL R12, RZ, 0x1, P1 ;  /* 0x00000001ff0c7807 */ /* 0x000fe20000800000 */
[----:B------:R-:W-:Y:S01]  /*51a0*/  UIADD3 UR14, UR8, 0xa180, URZ ;  /* 0x0000a180080e7890 */ /* 0x000fe2000fffe03f */
[----:B------:R-:W-:-:S02]  /*51b0*/  SEL R4, R4, RZ, P1 ;  /* 0x000000ff04047207 */ /* 0x000fc40000800000 */
[----:B------:R-:W-:Y:S01]  /*51c0*/  UMOV UR8, UR13 ;  /* 0x0000000d00087c82 */ /* 0x000fe20008000000 */
[----:B------:R-:W-:-:S03]  /*51d0*/  LOP3.LUT R3, R3, R12, RZ, 0x3c, !PT ;  /* 0x0000000c03037212 */ /* 0x000fc600078e3cff */
[----:B------:R0:W-:Y:S02]  /*51e0*/  UTMALDG.3D [UR8], [UR4], desc[UR6] ;  /* 0x00000608040075b4 */ /* 0x0001e40008011000 */
[----:B0-----:R-:W-:Y:S01]  /*51f0*/  UMOV UR8, UR14 ;  /* 0x0000000e00087c82 */ /* 0x001fe20008000000 */
[----:B------:R-:W-:Y:S02]  /*5200*/  UMOV UR11, UR18 ;  /* 0x00000012000b7c82 */ /* 0x000fe40008000000 */
[----:B------:R0:W-:Y:S02]  /*5210*/  UTMALDG.3D.MULTICAST [UR8], [UR22], UR24, desc[UR6] ;  /* 0x00000608160073b4 */ /* 0x0001e40008011818 */
[----:B0-----:R-:W-:Y:S05]  /*5220*/  @P3 BRA `(.L_x_110) ;  /* 0xfffffffc00403947 */ /* 0x001fea000383ffff */
.L_x_106:
[----:B------:R-:W-:Y:S05]  /*5230*/  BSYNC B1 ;  /* 0x0000000000017941 */ /* 0x000fea0003800000 */
.L_x_105:
[----:B------:R-:W2:Y:S01]  /*5240*/  LDL.64 R12, [R1] ;  /* 0x00000000010c7983 */ /* 0x000ea20000100a00 */
[----:B------:R-:W-:Y:S01]  /*5250*/  LOP3.LUT P4, RZ, R9, 0xff, RZ, 0xc0, !PT ;  /* 0x000000ff09ff7812 */ /* 0x000fe2000788c0ff */
[----:B------:R-:W-:Y:S01]  /*5260*/  VIADD R8, R8, UR40 ;  /* 0x0000002808087c36 */ /* 0x000fe20008000000 */
[----:B------:R-:W-:Y:S01]  /*5270*/  ULDC.64 UR4, c[0x0][0x650] ;  /* 0x0001940000047ab9 */ /* 0x000fe20000000a00 */
[----:B------:R-:W-:Y:S01]  /*5280*/  IMAD.U32 R5, RZ, RZ, UR40 ;  /* 0x00000028ff057e24 */ /* 0x000fe2000f8e00ff */
[----:B------:R-:W-:Y:S01]  /*5290*/  UISETP.GE.U32.AND UP0, UPT, UR40, 0x5, UPT ;  /* 0x000000052800788c */ /* 0x000fe2000bf06070 */
[----:B------:R-:W-:Y:S01]  /*52a0*/  BSSY B1, `(.L_x_111) ;  /* 0x0000070000017945 */ /* 0x000fe20003800000 */
[----:B------:R-:W-:Y:S01]  /*52b0*/  ISETP.GT.U32.AND P1, PT, R8, 0x4, PT ;  /* 0x000000040800780c */ /* 0x000fe20003f24070 */
[----:B------:R-:W-:Y:S01]  /*52c0*/  IMAD.MOV.U32 R19, RZ, RZ, -0x1 ;  /* 0xffffffffff137424 */ /* 0x000fe200078e00ff */
[----:B------:R-:W-:Y:S01]  /*52d0*/  PRMT R9, RZ, 0x7610, R9 ;  /* 0x00007610ff097816 */ /* 0x000fe20000000009 */
[----:B------:R-:W-:Y:S01]  /*52e0*/  IMAD.MOV.U32 R22, RZ, RZ, -0x1 ;  /* 0xffffffffff167424 */ /* 0x000fe200078e00ff */
[----:B------:R-:W-:-:S02]  /*52f0*/  ISETP.LT.U32.AND P1, PT, R5, 0x5, P1 ;  /* 0x000000050500780c */ /* 0x000fc40000f21070 */
[----:B------:R-:W-:Y:S01]  /*5300*/  PLOP3.LUT P3, PT, PT, PT, UP0, 0x80, 0x0 ;  /* 0x000000000000781c */ /* 0x000fe20003f6f008 */
[----:B------:R-:W0:Y:S01]  /*5310*/  @P4 S2R R3, SR_CgaCtaId ;  /* 0x0000000000034919 */ /* 0x000e220000008800 */
[----:B------:R-:W-:-:S04]  /*5320*/  @P4 MOV R2, 0x400 ;  /* 0x0000040000024802 */ /* 0x000fc80000000f00 */
[----:B0-----:R-:W-:Y:S01]  /*5330*/  @P4 LEA R4, R3, R2, 0x18 ;  /* 0x0000000203044211 */ /* 0x001fe200078ec0ff */
[----:B------:R-:W-:-:S03]  /*5340*/  IMAD.WIDE.U32 R2, R8, -0x33333333, RZ ;  /* 0xcccccccd08027825 */ /* 0x000fc600078e00ff */
[----:B------:R0:W-:Y:S01]  /*5350*/  @P4 SYNCS.ARRIVE.TRANS64.A1T0 RZ, [R4+URZ+0x88], RZ ;  /* 0x000088ff04ff49a7 */ /* 0x0001e2000810003f */
[----:B------:R-:W-:Y:S01]  /*5360*/  IMAD.MOV.U32 R2, RZ, RZ, -0x1 ;  /* 0xffffffffff027424 */ /* 0x000fe200078e00ff */
[----:B------:R-:W-:Y:S02]  /*5370*/  SHF.R.U32.HI R5, RZ, 0x2, R3 ;  /* 0x00000002ff057819 */ /* 0x000fe40000011603 */
[----:B------:R-:W-:-:S03]  /*5380*/  SEL R3, RZ, 0x1, !P1 ;  /* 0x00000001ff037807 */ /* 0x000fc60004800000 */
[----:B------:R-:W-:Y:S01]  /*5390*/  IMAD R8, R5, -0x5, R8 ;  /* 0xfffffffb05087824 */ /* 0x000fe200078e0208 */
[----:B------:R-:W-:Y:S02]  /*53a0*/  LOP3.LUT R0, R0, R3, RZ, 0x3c, !PT ;  /* 0x0000000300007212 */ /* 0x000fe400078e3cff */
[----:B------:R-:W-:Y:S02]  /*53b0*/  PRMT R3, RZ, 0x7610, R3 ;  /* 0x00007610ff037816 */ /* 0x000fe40000000003 */
[----:B------:R-:W-:Y:S02]  /*53c0*/  @P3 LOP3.LUT R0, R0, 0x1, R5, 0x78, !PT ;  /* 0x0000000100003812 */ /* 0x000fe400078e7805 */
[----:B--2---:R-:W-:-:S04]  /*53d0*/  IADD3 R18, P4, R18, R12, RZ ;  /* 0x0000000c12127210 */ /* 0x004fc80007f9e0ff */
[----:B------:R-:W-:Y:S01]  /*53e0*/  ISETP.GE.U32.AND P1, PT, R18, UR4, PT ;  /* 0x0000000412007c0c */ /* 0x000fe2000bf26070 */
[----:B------:R-:W-:-:S05]  /*53f0*/  IMAD.X R17, R17, 0x1, R23, P4 ;  /* 0x0000000111117824 */ /* 0x000fca00020e0617 */
[----:B------:R-:W-:-:S13]  /*5400*/  ISETP.GE.U32.AND.EX P1, PT, R17, UR5, PT, P1 ;  /* 0x0000000511007c0c */ /* 0x000fda000bf26110 */
[----:B0-----:R-:W-:Y:S05]  /*5410*/  @P1 BRA `(.L_x_112) ;  /* 0x0000000400601947 */ /* 0x001fea0003800000 */
[----:B------:R-:W0:Y:S01]  /*5420*/  S2R R12, SR_CTAID.X ;  /* 0x00000000000c7919 */ /* 0x000e220000002500 */
[----:B------:R-:W-:Y:S01]  /*5430*/  ULDC.64 UR4, c[0x0][0x628] ;  /* 0x00018a0000047ab9 */ /* 0x000fe20000000a00 */
[----:B------:R-:W-:Y:S01]  /*5440*/  ULDC UR7, c[0x0][0x630] ;  /* 0x00018c0000077ab9 */ /* 0x000fe20000000800 */
[----:B------:R-:W-:Y:S01]  /*5450*/  ISETP.NE.U32.AND P1, PT, RZ, UR4, PT ;  /* 0x00000004ff007c0c */ /* 0x000fe2000bf25070 */
[----:B------:R-:W1:Y:S01]  /*5460*/  S2R R13, SR_CTAID.Y ;  /* 0x00000000000d7919 */ /* 0x000e620000002600 */
[----:B------:R-:W-:Y:S01]  /*5470*/  ULDC UR8, c[0x0][0x150] ;  /* 0x0000540000087ab9 */ /* 0x000fe20000000800 */
[----:B------:R-:W-:Y:S01]  /*5480*/  IMAD.MOV.U32 R2, RZ, RZ, R18 ;  /* 0x000000ffff027224 */ /* 0x000fe200078e0012 */
[----:B------:R-:W-:Y:S01]  /*5490*/  ISETP.NE.AND.EX P1, PT, RZ, UR5, PT, P1 ;  /* 0x00000005ff007c0c */ /* 0x000fe2000bf25310 */
[----:B------:R-:W-:Y:S01]  /*54a0*/  IMAD.MOV.U32 R3, RZ, RZ, R17 ;  /* 0x000000ffff037224 */ /* 0x000fe200078e0011 */
[----:B0-----:R-:W-:-:S11]  /*54b0*/  I2FP.F32.U32 R14, R12 ;  /* 0x0000000c000e7245 */ /* 0x001fd60000201000 */
[----:B------:R-:W-:Y:S05]  /*54c0*/  @!P1 BRA `(.L_x_113) ;  /* 0x0000000000289947 */ /* 0x000fea0003800000 */
[----:B------:R-:W-:Y:S02]  /*54d0*/  ULDC UR6, c[0x0][0x634] ;  /* 0x00018d0000067ab9 */ /* 0x000fe40000000800 */
[----:B------:R-:W-:-:S05]  /*54e0*/  IADD3 R3, P1, R18, UR6, RZ ;  /* 0x0000000612037c10 */ /* 0x000fca000ff3e0ff */
[----:B------:R-:W-:-:S04]  /*54f0*/  IMAD.X R11, RZ, RZ, R17, P1 ;  /* 0x000000ffff0b7224 */ /* 0x000fc800008e0611 */
[----:B------:R-:W-:-:S04]  /*5500*/  IMAD.WIDE.U32 R4, R11, UR4, RZ ;  /* 0x000000040b047c25 */ /* 0x000fc8000f8e00ff */
[----:B------:R-:W-:-:S04]  /*5510*/  IMAD.WIDE.U32 R4, P1, R3, UR5, R4 ;  /* 0x0000000503047c25 */ /* 0x000fc8000f820004 */
[----:B------:R-:W-:-:S04]  /*5520*/  IMAD.WIDE.U32 R2, R3, UR4, RZ ;  /* 0x0000000403027c25 */ /* 0x000fc8000f8e00ff */
[----:B------:R-:W-:Y:S01]  /*5530*/  IMAD.MOV.U32 R2, RZ, RZ, R5 ;  /* 0x000000ffff027224 */ /* 0x000fe200078e0005 */
[----:B------:R-:W-:Y:S01]  /*5540*/  IADD3 RZ, P3, R3, R4, RZ ;  /* 0x0000000403ff7210 */ /* 0x000fe20007f7e0ff */
[----:B------:R-:W-:-:S04]  /*5550*/  IMAD.X R3, RZ, RZ, RZ, P1 ;  /* 0x000000ffff037224 */ /* 0x000fc800008e06ff */
[----:B------:R-:W-:-:S08]  /*5560*/  IMAD.WIDE.U32.X R2, R11, UR5, R2, P3 ;  /* 0x000000050b027c25 */ /* 0x000fd000098e0402 */
.L_x_113:
[----:B------:R-:W0:Y:S01]  /*5570*/  LDC R21, c[0x0][0x65c] ;  /* 0x00019700ff157b82 */ /* 0x000e220000000800 */
[--C-:B------:R-:W-:Y:S01]  /*5580*/  SHF.R.U64 R11, R2, UR7, R3.reuse ;  /* 0x00000007020b7c19 */ /* 0x100fe20008001203 */
[----:B------:R-:W-:Y:S01]  /*5590*/  FMUL R14, R14, UR8 ;  /* 0x000000080e0e7c20 */ /* 0x000fe20008400000 */
[----:B------:R-:W-:Y:S01]  /*55a0*/  SHF.R.U32.HI R2, RZ, UR7, R3 ;  /* 0x00000007ff027c19 */ /* 0x000fe20008011603 */
[----:B------:R-:W-:Y:S01]  /*55b0*/  ULDC UR6, c[0x0][0x154] ;  /* 0x0000550000067ab9 */ /* 0x000fe20000000800 */
[----:B------:R-:W-:Y:S01]  /*55c0*/  IADD3 R15, P1, RZ, -R11, RZ ;  /* 0x8000000bff0f7210 */ /* 0x000fe20007f3e0ff */
[----:B------:R-:W-:Y:S01]  /*55d0*/  ULDC.64 UR4, c[0x0][0x620] ;  /* 0x0001880000047ab9 */ /* 0x000fe20000000a00 */
[----:B-1----:R-:W-:Y:S01]  /*55e0*/  I2FP.F32.U32 R3, R13 ;  /* 0x0000000d00037245 */ /* 0x002fe20000201000 */
[----:B------:R-:W1:Y:S01]  /*55f0*/  LDC R19, c[0x0][0x144] ;  /* 0x00005100ff137b82 */ /* 0x000e620000000800 */
[----:B------:R-:W2:Y:S01]  /*5600*/  F2I.U32.TRUNC.NTZ R14, R14 ;  /* 0x0000000e000e7305 */ /* 0x000ea2000020f000 */
[----:B------:R-:W-:-:S02]  /*5610*/  IMAD.X R2, RZ, RZ, ~R2, P1 ;  /* 0x000000ffff027224 */ /* 0x000fc400008e0e02 */
[----:B------:R-:W-:Y:S01]  /*5620*/  FMUL R4, R3, UR6 ;  /* 0x0000000603047c20 */ /* 0x000fe20008400000 */
[----:B------:R-:W-:Y:S01]  /*5630*/  IMAD.MOV.U32 R3, RZ, RZ, R17 ;  /* 0x000000ffff037224 */ /* 0x000fe200078e0011 */
[----:B------:R-:W-:Y:S01]  /*5640*/  ULDC.64 UR6, c[0x0][0x640] ;  /* 0x0001900000067ab9 */ /* 0x000fe20000000a00 */
[----:B------:R-:W-:Y:S01]  /*5650*/  IMAD R2, R2, UR4, RZ ;  /* 0x0000000402027c24 */ /* 0x000fe2000f8e02ff */
[----:B------:R-:W3:Y:S01]  /*5660*/  LDC R20, c[0x0][0x148] ;  /* 0x00005200ff147b82 */ /* 0x000ee20000000800 */
[----:B------:R-:W-:Y:S01]  /*5670*/  ISETP.NE.U32.AND P1, PT, RZ, UR6, PT ;  /* 0x00000006ff007c0c */ /* 0x000fe2000bf25070 */
[----:B------:R-:W4:Y:S01]  /*5680*/  F2I.U32.TRUNC.NTZ R4, R4 ;  /* 0x0000000400047305 */ /* 0x000f22000020f000 */
[----:B------:R-:W-:Y:S02]  /*5690*/  IMAD R5, R15, UR5, R2 ;  /* 0x000000050f057c24 */ /* 0x000fe4000f8e0202 */
[----:B------:R-:W-:Y:S01]  /*56a0*/  IMAD.MOV.U32 R2, RZ, RZ, R18 ;  /* 0x000000ffff027224 */ /* 0x000fe200078e0012 */
[----:B------:R-:W-:-:S02]  /*56b0*/  ISETP.NE.AND.EX P1, PT, RZ, UR7, PT, P1 ;  /* 0x00000007ff007c0c */ /* 0x000fc4000bf25310 */
[----:B0-----:R-:W-:Y:S01]  /*56c0*/  ISETP.NE.AND P4, PT, R21, 0x1, PT ;  /* 0x000000011500780c */ /* 0x001fe20003f85270 */
[----:B------:R-:W-:Y:S01]  /*56d0*/  IMAD.WIDE.U32 R2, R15, UR4, R2 ;  /* 0x000000040f027c25 */ /* 0x000fe2000f8e0002 */
[----:B------:R-:W-:-:S03]  /*56e0*/  ULDC UR4, c[0x0][0x618] ;  /* 0x0001860000047ab9 */ /* 0x000fc60000000800 */
[----:B--2---:R-:W-:Y:S02]  /*56f0*/  IMAD.MOV R14, RZ, RZ, -R14 ;  /* 0x000000ffff0e7224 */ /* 0x004fe400078e0a0e */
[----:B------:R-:W-:Y:S02]  /*5700*/  IMAD.IADD R3, R3, 0x1, R5 ;  /* 0x0000000103037824 */ /* 0x000fe400078e0205 */
[----:B-1----:R-:W-:-:S03]  /*5710*/  IMAD R12, R19, R14, R12 ;  /* 0x0000000e130c7224 */ /* 0x002fc600078e020c */
[--C-:B------:R-:W-:Y:S01]  /*5720*/  SHF.R.U64 R14, R2, UR4, R3.reuse ;  /* 0x00000004020e7c19 */ /* 0x100fe20008001203 */
[----:B----4-:R-:W-:Y:S01]  /*5730*/  IMAD.MOV R2, RZ, RZ, -R4 ;  /* 0x000000ffff027224 */ /* 0x010fe200078e0a04 */
[----:B------:R-:W-:Y:S01]  /*5740*/  SHF.R.U32.HI R3, RZ, UR4, R3 ;  /* 0x00000004ff037c19 */ /* 0x000fe20008011603 */
[----:B------:R-:W-:Y:S02]  /*5750*/  ULDC UR4, c[0x0][0x608] ;  /* 0x0001820000047ab9 */ /* 0x000fe40000000800 */
[----:B---3--:R-:W-:Y:S01]  /*5760*/  @P4 IMAD R12, R20, R2, R13 ;  /* 0x00000002140c4224 */ /* 0x008fe200078e020d */
[--C-:B------:R-:W-:Y:S02]  /*5770*/  SHF.R.U64 R19, R14, UR4, R3.reuse ;  /* 0x000000040e137c19 */ /* 0x100fe40008001203 */
[----:B------:R-:W-:Y:S01]  /*5780*/  SHF.R.U32.HI R2, RZ, UR4, R3 ;  /* 0x00000004ff027c19 */ /* 0x000fe20008011603 */
[----:B------:R-:W-:-:S03]  /*5790*/  ULDC UR4, c[0x0][0x658] ;  /* 0x0001960000047ab9 */ /* 0x000fc60000000800 */
[--C-:B------:R-:W-:Y:S02]  /*57a0*/  SHF.R.U64 R13, R19, UR4, R2.reuse ;  /* 0x00000004130d7c19 */ /* 0x100fe40008001202 */
[----:B------:R-:W-:-:S03]  /*57b0*/  SHF.R.U32.HI R2, RZ, UR4, R2 ;  /* 0x00000004ff027c19 */ /* 0x000fc60008011602 */
[----:B------:R-:W-:Y:S02]  /*57c0*/  IMAD.MOV.U32 R4, RZ, RZ, R13 ;  /* 0x000000ffff047224 */ /* 0x000fe400078e000d */
[----:B------:R-:W-:Y:S01]  /*57d0*/  IMAD.MOV.U32 R3, RZ, RZ, R2 ;  /* 0x000000ffff037224 */ /* 0x000fe200078e0002 */
[----:B------:R-:W-:Y:S06]  /*57e0*/  @!P1 BRA `(.L_x_114) ;  /* 0x00000000002c9947 */ /* 0x000fec0003800000 */
        /* <DEDUP_REMOVED lines=9> */
[----:B------:R-:W-:-:S04]  /*5880*/  IMAD.WIDE.U32.X R2, R15, UR7, R2, P3 ;  /* 0x000000070f027c25 */ /* 0x000fc800098e0402 */
[----:B------:R-:W-:-:S07]  /*5890*/  IMAD.MOV.U32 R4, RZ, RZ, R2 ;  /* 0x000000ffff047224 */ /* 0x000fce00078e0002 */
.L_x_114:
[----:B------:R-:W-:Y:S01]  /*58a0*/  ULDC UR4, c[0x0][0x648] ;  /* 0x0001920000047ab9 */ /* 0x000fe20000000800 */
[----:B------:R-:W-:Y:S01]  /*58b0*/  LOP3.LUT R2, R19, UR16, RZ, 0xc0, !PT ;  /* 0x0000001013027c12 */ /* 0x000fe2000f8ec0ff */
[----:B------:R-:W-:Y:S01]  /*58c0*/  ULDC UR5, c[0x0][0x610] ;  /* 0x0001840000057ab9 */ /* 0x000fe20000000800 */
[----:B------:R-:W-:Y:S01]  /*58d0*/  SHF.R.U64 R3, R4, UR4, R3 ;  /* 0x0000000404037c19 */ /* 0x000fe20008001203 */
[----:B------:R-:W-:Y:S01]  /*58e0*/  ULDC UR4, c[0x0][0x638] ;  /* 0x00018e0000047ab9 */ /* 0x000fe20000000800 */
[----:B------:R-:W-:-:S03]  /*58f0*/  LOP3.LUT R14, R14, UR15, RZ, 0xc0, !PT ;  /* 0x0000000f0e0e7c12 */ /* 0x000fc6000f8ec0ff */
[----:B------:R-:W-:Y:S02]  /*5900*/  IMAD.MOV R4, RZ, RZ, -R3 ;  /* 0x000000ffff047224 */ /* 0x000fe400078e0a03 */
[----:B------:R-:W-:Y:S02]  /*5910*/  IMAD R3, R3, UR17, R2 ;  /* 0x0000001103037c24 */ /* 0x000fe4000f8e0202 */
[----:B------:R-:W-:Y:S01]  /*5920*/  IMAD R13, R4, UR4, R13 ;  /* 0x00000004040d7c24 */ /* 0x000fe2000f8e020d */
[----:B------:R-:W-:Y:S01]  /*5930*/  ULDC UR4, c[0x0][0x600] ;  /* 0x0001800000047ab9 */ /* 0x000fe20000000800 */
[----:B------:R-:W-:Y:S02]  /*5940*/  IMAD R12, R3, UR5, R12 ;  /* 0x00000005030c7c24 */ /* 0x000fe4000f8e020c */
[----:B------:R-:W-:Y:S02]  /*5950*/  IMAD R13, R13, UR4, R14 ;  /* 0x000000040d0d7c24 */ /* 0x000fe4000f8e020e */
[----:B------:R-:W-:-:S02]  /*5960*/  IMAD.MOV.U32 R3, RZ, RZ, 0x1 ;  /* 0x00000001ff037424 */ /* 0x000fc400078e00ff */
[----:B------:R-:W-:Y:S01]  /*5970*/  IMAD.MOV.U32 R2, RZ, RZ, R11 ;  /* 0x000000ffff027224 */ /* 0x000fe200078e000b */
[----:B------:R-:W-:Y:S02]  /*5980*/  SEL R22, R13, R12, !P4 ;  /* 0x0000000c0d167207 */ /* 0x000fe40006000000 */
[----:B------:R-:W-:-:S07]  /*5990*/  SEL R19, R12, R13, !P4 ;  /* 0x0000000d0c137207 */ /* 0x000fce0006000000 */
.L_x_112:
[----:B------:R-:W-:Y:S05]  /*59a0*/  BSYNC B1 ;  /* 0x0000000000017941 */ /* 0x000fea0003800000 */
.L_x_111:
[----:B------:R-:W-:-:S13]  /*59b0*/  LOP3.LUT P1, RZ, R3, 0xff, RZ, 0xc0, !PT ;  /* 0x000000ff03ff7812 */ /* 0x000fda000782c0ff */
[----:B------:R-:W-:Y:S05]  /*59c0*/  @P1 BRA `(.L_x_115) ;  /* 0xfffffff400241947 */ /* 0x000fea000383ffff */
[----:B------:R-:W-:Y:S05]  /*59d0*/  BSYNC B0 ;  /* 0x0000000000007941 */ /* 0x000fea0003800000 */
.L_x_103:
[----:B------:R-:W-:-:S03]  /*59e0*/  UMOV UR4, 0xffffffff ;  /* 0xffffffff00047882 */ /* 0x000fc60000000000 */
[----:B------:R-:W-:Y:S05]  /*59f0*/  BRA.DIV UR4, `(.L_x_116) ;  /* 0x0000000604647947 */ /* 0x000fea000b800000 */
[----:B------:R-:W-:-:S13]  /*5a00*/  ELECT P6, URZ, PT ;  /* 0x00000000003f782f */ /* 0x000fda00038c0000 */
.L_x_133:
[----:B------:R-:W-:Y:S04]  /*5a10*/  BSSY B0, `(.L_x_117) ;  /* 0x0000034000007945 */ /* 0x000fe80003800000 */
[----:B------:R-:W-:Y:S05]  /*5a20*/  @!P6 BRA `(.L_x_118) ;  /* 0x0000000000c8e947 */ /* 0x000fea0003800000 */
[----:B------:R-:W-:-:S04]  /*5a30*/  LOP3.LUT R16, R16, 0x2, RZ, 0xfc, !PT ;  /* 0x0000000210107812 */ /* 0x000fc800078efcff */
[----:B------:R-:W-:-:S13]  /*5a40*/  ISETP.NE.AND P0, PT, R16, 0x3, PT ;  /* 0x000000031000780c */ /* 0x000fda0003f05270 */
[----:B------:R-:W-:Y:S05]  /*5a50*/  @!P0 BRA `(.L_x_119) ;  /* 0x0000000000048947 */ /* 0x000fea0003800000 */
[----:B------:R-:W-:Y:S01]  /*5a60*/  BPT.TRAP 0x1 ;  /* 0x000000040000795c */ /* 0x000fe20000300000 */
.L_x_119:
[----:B------:R-:W0:Y:S01]  /*5a70*/  S2R R3, SR_CgaCtaId ;  /* 0x0000000000037919 */ /* 0x000e220000008800 */
[----:B------:R-:W-:-:S04]  /*5a80*/  MOV R2, 0x400 ;  /* 0x0000040000027802 */ /* 0x000fc80000000f00 */
[----:B0-----:R-:W-:Y:S02]  /*5a90*/  LEA R3, R3, R2, 0x18 ;  /* 0x0000000203037211 */ /* 0x001fe400078ec0ff */
[----:B------:R-:W-:-:S03]  /*5aa0*/  SHF.L.U32 R2, R0, 0x1f, RZ ;  /* 0x0000001f00027819 */ /* 0x000fc600000006ff */
[----:B------:R-:W-:-:S04]  /*5ab0*/  VIADD R3, R3, 0x28 ;  /* 0x0000002803037836 */ /* 0x000fc80000000000 */
[C---:B------:R-:W-:Y:S02]  /*5ac0*/  IMAD R7, R8.reuse, 0x8, R3 ;  /* 0x0000000808077824 */ /* 0x040fe400078e0203 */
[----:B------:R-:W-:Y:S02]  /*5ad0*/  VIADD R8, R8, 0x1 ;  /* 0x0000000108087836 */ /* 0x000fe40000000000 */
[----:B------:R-:W0:Y:S03]  /*5ae0*/  SYNCS.PHASECHK.TRANS64.TRYWAIT P0, [R7+URZ], R2 ;  /* 0x00000002070075a7 */ /* 0x000e26000800017f */
[----:B------:R-:W-:-:S04]  /*5af0*/  ISETP.NE.AND P1, PT, R8, 0x5, PT ;  /* 0x000000050800780c */ /* 0x000fc80003f25270 */
[----:B------:R-:W-:Y:S02]  /*5b00*/  SEL R5, RZ, 0x1, P1 ;  /* 0x00000001ff057807 */ /* 0x000fe40000800000 */
[----:B------:R-:W-:Y:S02]  /*5b10*/  SEL R8, R8, RZ, P1 ;  /* 0x000000ff08087207 */ /* 0x000fe40000800000 */
[----:B------:R-:W-:-:S03]  /*5b20*/  LOP3.LUT R5, R0, R5, RZ, 0x3c, !PT ;  /* 0x0000000500057212 */ /* 0x000fc600078e3cff */
[----:B------:R-:W-:Y:S01]  /*5b30*/  IMAD R9, R8, 0x8, R3 ;  /* 0x0000000808097824 */ /* 0x000fe200078e0203 */
[----:B------:R-:W-:Y:S01]  /*5b40*/  SHF.L.U32 R4, R5, 0x1f, RZ ;  /* 0x0000001f05047819 */ /* 0x000fe200000006ff */
[----:B0-----:R-:W-:Y:S06]  /*5b50*/  @!P0 BRA `(.L_x_120) ;  /* 0x00000004002c8947 */ /* 0x001fec0003800000 */
.L_x_134:
[----:B------:R-:W1:Y:S01]  /*5b60*/  SYNCS.PHASECHK.TRANS64.TRYWAIT P0, [R9+URZ], R4 ;  /* 0x00000004090075a7 */ /* 0x000e62000800017f */
[----:B------:R-:W-:-:S05]  /*5b70*/  VIADD R0, R8, 0x1 ;  /* 0x0000000108007836 */ /* 0x000fca0000000000 */
[----:B------:R-:W-:-:S04]  /*5b80*/  ISETP.NE.AND P1, PT, R0, 0x5, PT ;  /* 0x000000050000780c */ /* 0x000fc80003f25270 */
[----:B0-----:R-:W-:Y:S02]  /*5b90*/  SEL R2, RZ, 0x1, P1 ;  /* 0x00000001ff027807 */ /* 0x001fe40000800000 */
[----:B------:R-:W-:Y:S02]  /*5ba0*/  SEL R0, R0, RZ, P1 ;  /* 0x000000ff00007207 */ /* 0x000fe40000800000 */
[----:B------:R-:W-:-:S03]  /*5bb0*/  LOP3.LUT R7, R5, R2, RZ, 0x3c, !PT ;  /* 0x0000000205077212 */ /* 0x000fc600078e3cff */
[----:B------:R-:W-:Y:S01]  /*5bc0*/  IMAD R6, R0, 0x8, R3 ;  /* 0x0000000800067824 */ /* 0x000fe200078e0203 */
[----:B------:R-:W-:Y:S01]  /*5bd0*/  SHF.L.U32 R5, R7, 0x1f, RZ ;  /* 0x0000001f07057819 */ /* 0x000fe200000006ff */
[----:B-1----:R-:W-:Y:S06]  /*5be0*/  @!P0 BRA `(.L_x_121) ;  /* 0x00000004001c8947 */ /* 0x002fec0003800000 */
.L_x_135:
[----:B------:R-:W1:Y:S01]  /*5bf0*/  SYNCS.PHASECHK.TRANS64.TRYWAIT P0, [R6+URZ], R5 ;  /* 0x00000005060075a7 */ /* 0x000e62000800017f */
[----:B------:R-:W-:-:S05]  /*5c00*/  VIADD R0, R0, 0x1 ;  /* 0x0000000100007836 */ /* 0x000fca0000000000 */
[----:B------:R-:W-:-:S04]  /*5c10*/  ISETP.NE.AND P1, PT, R0, 0x5, PT ;  /* 0x000000050000780c */ /* 0x000fc80003f25270 */
[----:B------:R-:W-:Y:S02]  /*5c20*/  SEL R2, RZ, 0x1, P1 ;  /* 0x00000001ff027807 */ /* 0x000fe40000800000 */
[----:B------:R-:W-:Y:S02]  /*5c30*/  SEL R0, R0, RZ, P1 ;  /* 0x000000ff00007207 */ /* 0x000fe40000800000 */
[----:B------:R-:W-:-:S03]  /*5c40*/  LOP3.LUT R7, R7, R2, RZ, 0x3c, !PT ;  /* 0x0000000207077212 */ /* 0x000fc600078e3cff */
[----:B0-----:R-:W-:Y:S01]  /*5c50*/  IMAD R9, R0, 0x8, R3 ;  /* 0x0000000800097824 */ /* 0x001fe200078e0203 */
[----:B------:R-:W-:Y:S01]  /*5c60*/  SHF.L.U32 R4, R7, 0x1f, RZ ;  /* 0x0000001f07047819 */ /* 0x000fe200000006ff */
[----:B-1----:R-:W-:Y:S06]  /*5c70*/  @!P0 BRA `(.L_x_122) ;  /* 0x00000004000c8947 */ /* 0x002fec0003800000 */
.L_x_136:
[----:B------:R-:W1:Y:S01]  /*5c80*/  SYNCS.PHASECHK.TRANS64.TRYWAIT P0, [R9+URZ], R4 ;  /* 0x00000004090075a7 */ /* 0x000e62000800017f */
[----:B------:R-:W-:-:S05]  /*5c90*/  VIADD R0, R0, 0x1 ;  /* 0x0000000100007836 */ /* 0x000fca0000000000 */
[----:B------:R-:W-:-:S04]  /*5ca0*/  ISETP.NE.AND P1, PT, R0, 0x5, PT ;  /* 0x000000050000780c */ /* 0x000fc80003f25270 */
[----:B------:R-:W-:Y:S02]  /*5cb0*/  SEL R2, RZ, 0x1, P1 ;  /* 0x00000001ff027807 */ /* 0x000fe40000800000 */
[----:B------:R-:W-:Y:S02]  /*5cc0*/  SEL R0, R0, RZ, P1 ;  /* 0x000000ff00007207 */ /* 0x000fe40000800000 */
[----:B------:R-:W-:Y:S01]  /*5cd0*/  LOP3.LUT R2, R7, R2, RZ, 0x3c, !PT ;  /* 0x0000000207027212 */ /* 0x000fe200078e3cff */
[----:B-1----:R-:W-:Y:S06]  /*5ce0*/  @!P0 BRA `(.L_x_123) ;  /* 0x0000000400048947 */ /* 0x002fec0003800000 */
.L_x_137:
[----:B------:R-:W-:Y:S01]  /*5cf0*/  IMAD R3, R0, 0x8, R3 ;  /* 0x0000000800037824 */ /* 0x000fe200078e0203 */
[----:B------:R-:W-:-:S07]  /*5d00*/  SHF.L.U32 R0, R2, 0x1f, RZ ;  /* 0x0000001f02007819 */ /* 0x000fce00000006ff */
.L_x_124:
[----:B--2---:R2:W3:Y:S02]  /*5d10*/  SYNCS.PHASECHK.TRANS64.TRYWAIT P0, [R3+URZ], R0 ;  /* 0x00000000030075a7 */ /* 0x0044e4000800017f */
[----:B---3--:R-:W-:Y:S05]  /*5d20*/  @!P0 NANOSLEEP.SYNCS 0x989680 ;  /* 0x009896800000895d */ /* 0x008fea0003900000 */
[----:B------:R-:W3:Y:S02]  /*5d30*/  @!P0 SYNCS.PHASECHK.TRANS64 P0, [R3+URZ], R0 ;  /* 0x00000000030085a7 */ /* 0x000ee4000800007f */
[----:B---3--:R-:W-:Y:S05]  /*5d40*/  @!P0 BRA `(.L_x_124) ;  /* 0xfffffffc00f08947 */ /* 0x008fea000383ffff */
.L_x_118:
[----:B------:R-:W-:Y:S05]  /*5d50*/  BSYNC B0 ;  /* 0x0000000000007941 */ /* 0x000fea0003800000 */
.L_x_117:
[----:B------:R-:W-:Y:S05]  /*5d60*/  EXIT ;  /* 0x000000000000794d */ /* 0x000fea0003800000 */
.L_x_19:
[----:B-1----:R1:W2:Y:S02]  /*5d70*/  SYNCS.PHASECHK.TRANS64.TRYWAIT P0, [R65+URZ], R0 ;  /* 0x00000000410075a7 */ /* 0x0022a4000800017f */
[----:B--2---:R-:W-:Y:S05]  /*5d80*/  @!P0 NANOSLEEP.SYNCS 0x989680 ;  /* 0x009896800000895d */ /* 0x004fea0003900000 */
[----:B------:R-:W2:Y:S02]  /*5d90*/  @!P0 SYNCS.PHASECHK.TRANS64 P0, [R65+URZ], R0 ;  /* 0x00000000410085a7 */ /* 0x000ea4000800007f */
[----:B--2---:R-:W-:Y:S05]  /*5da0*/  @!P0 BRA `(.L_x_19) ;  /* 0xfffffffc00f08947 */ /* 0x004fea000383ffff */
[----:B------:R-:W-:Y:S05]  /*5db0*/  BRA `(.L_x_125) ;  /* 0xffffffb800707947 */ /* 0x000fea000383ffff */
.L_x_24:
[----:B--2---:R2:W3:Y:S02]  /*5dc0*/  SYNCS.PHASECHK.TRANS64.TRYWAIT P1, [R3+URZ], R0 ;  /* 0x00000000030075a7 */ /* 0x0044e4000802017f */
[----:B---3--:R-:W-:Y:S05]  /*5dd0*/  @!P1 NANOSLEEP.SYNCS 0x989680 ;  /* 0x009896800000995d */ /* 0x008fea0003900000 */
[----:B------:R-:W3:Y:S02]  /*5de0*/  @!P1 SYNCS.PHASECHK.TRANS64 P1, [R3+URZ], R0 ;  /* 0x00000000030095a7 */ /* 0x000ee4000802007f */
[----:B---3--:R-:W-:Y:S05]  /*5df0*/  @!P1 BRA `(.L_x_24) ;  /* 0xfffffffc00f09947 */ /* 0x008fea000383ffff */
[----:B------:R-:W-:Y:S05]  /*5e00*/  BRA `(.L_x_23) ;  /* 0xffffffb800d47947 */ /* 0x000fea000383ffff */
.L_x_29:
[----:B--2---:R-:W-:-:S04]  /*5e10*/  IMAD.U32 R5, RZ, RZ, UR4 ;  /* 0x00000004ff057e24 */ /* 0x004fc8000f8e00ff */
[----:B------:R2:W3:Y:S03]  /*5e20*/  SYNCS.PHASECHK.TRANS64.TRYWAIT P1, [R5+URZ], R4 ;  /* 0x00000004050075a7 */ /* 0x0004e6000802017f */
[----:B---3--:R-:W-:Y:S05]  /*5e30*/  @!P1 NANOSLEEP.SYNCS 0x989680 ;  /* 0x009896800000995d */ /* 0x008fea0003900000 */
[----:B------:R-:W3:Y:S02]  /*5e40*/  @!P1 SYNCS.PHASECHK.TRANS64 P1, [R5+URZ], R4 ;  /* 0x00000004050095a7 */ /* 0x000ee4000802007f */
[----:B---3--:R-:W-:Y:S05]  /*5e50*/  @!P1 BRA `(.L_x_29) ;  /* 0xfffffffc00ec9947 */ /* 0x008fea000383ffff */
[----:B------:R-:W-:Y:S05]  /*5e60*/  BRA `(.L_x_28) ;  /* 0xffffffbc008c7947 */ /* 0x000fea000383ffff */
.L_x_35:
[----:B-1----:R1:W2:Y:S02]  /*5e70*/  SYNCS.PHASECHK.TRANS64.TRYWAIT P0, [R65+URZ+0x10], R0 ;  /* 0x00001000410075a7 */ /* 0x0022a4000800017f */
[----:B--2---:R-:W-:Y:S05]  /*5e80*/  @!P0 NANOSLEEP.SYNCS 0x989680 ;  /* 0x009896800000895d */ /* 0x004fea0003900000 */
[----:B------:R-:W2:Y:S02]  /*5e90*/  @!P0 SYNCS.PHASECHK.TRANS64 P0, [R65+URZ+0x10], R0 ;  /* 0x00001000410085a7 */ /* 0x000ea4000800007f */
[----:B--2---:R-:W-:Y:S05]  /*5ea0*/  @!P0 BRA `(.L_x_35) ;  /* 0xfffffffc00f08947 */ /* 0x004fea000383ffff */
[----:B------:R-:W-:Y:S05]  /*5eb0*/  BRA `(.L_x_126) ;  /* 0xffffffc000d87947 */ /* 0x000fea000383ffff */
.L_x_104:
[----:B------:R-:W-:Y:S01]  /*5ec0*/  BSSY B1, `(.L_x_127) ;  /* 0x0000006000017945 */ /* 0x000fe20003800000 */
[----:B------:R-:W-:-:S07]  /*5ed0*/  IMAD.MOV.U32 R15, RZ, RZ, -0x1 ;  /* 0xffffffffff0f7424 */ /* 0x000fce00078e00ff */
[----:B-----5:R-:W-:Y:S05]  /*5ee0*/  WARPSYNC.COLLECTIVE R15, `(.L_x_128) ;  /* 0x000000000f0c7348 */ /* 0x020fea0003c00000 */
[----:B------:R-:W-:Y:S02]  /*5ef0*/  ELECT P6, UR62, PT ;  /* 0x00000000003e782f */ /* 0x000fe400038c0000 */
[----:B------:R-:W-:Y:S01]  /*5f00*/  MOV R14, UR62 ;  /* 0x0000003e000e7c02 */ /* 0x000fe20008000f00 */
[----:B-----5:R-:W-:Y:S10]  /*5f10*/  ENDCOLLECTIVE ;  /* 0x000000000000791b */ /* 0x020ff40003800000 */
.L_x_128:
[----:B------:R-:W-:Y:S05]  /*5f20*/  BSYNC B1 ;  /* 0x0000000000017941 */ /* 0x000fea0003800000 */
.L_x_127:
[----:B------:R-:W-:Y:S05]  /*5f30*/  BRA `(.L_x_129) ;  /* 0xffffffec00d47947 */ /* 0x000fea000383ffff */
.L_x_107:
[----:B0-----:R0:W1:Y:S02]  /*5f40*/  SYNCS.PHASECHK.TRANS64.TRYWAIT P1, [R12+URZ+0x28], R5 ;  /* 0x000028050c0075a7 */ /* 0x001064000802017f */
[----:B-1----:R-:W-:Y:S05]  /*5f50*/  @!P1 NANOSLEEP.SYNCS 0x989680 ;  /* 0x009896800000995d */ /* 0x002fea0003900000 */
[----:B------:R-:W1:Y:S02]  /*5f60*/  @!P1 SYNCS.PHASECHK.TRANS64 P1, [R12+URZ+0x28], R5 ;  /* 0x000028050c0095a7 */ /* 0x000e64000802007f */
[----:B-1----:R-:W-:Y:S05]  /*5f70*/  @!P1 BRA `(.L_x_107) ;  /* 0xfffffffc00f09947 */ /* 0x002fea000383ffff */
[----:B------:R-:W-:Y:S05]  /*5f80*/  BRA `(.L_x_130) ;  /* 0xfffffff000087947 */ /* 0x000fea000383ffff */
.L_x_116:
[----:B------:R-:W-:Y:S01]  /*5f90*/  BSSY B0, `(.L_x_131) ;  /* 0x0000006000007945 */ /* 0x000fe20003800000 */
[----:B------:R-:W-:-:S07]  /*5fa0*/  IMAD.MOV.U32 R15, RZ, RZ, -0x1 ;  /* 0xffffffffff0f7424 */ /* 0x000fce00078e00ff */
[----:B-----5:R-:W-:Y:S05]  /*5fb0*/  WARPSYNC.COLLECTIVE R15, `(.L_x_132) ;  /* 0x000000000f0c7348 */ /* 0x020fea0003c00000 */
[----:B------:R-:W-:Y:S02]  /*5fc0*/  ELECT P6, UR62, PT ;  /* 0x00000000003e782f */ /* 0x000fe400038c0000 */
[----:B------:R-:W-:Y:S01]  /*5fd0*/  MOV R14, UR62 ;  /* 0x0000003e000e7c02 */ /* 0x000fe20008000f00 */
[----:B-----5:R-:W-:Y:S10]  /*5fe0*/  ENDCOLLECTIVE ;  /* 0x000000000000791b */ /* 0x020ff40003800000 */
.L_x_132:
[----:B------:R-:W-:Y:S05]  /*5ff0*/  BSYNC B0 ;  /* 0x0000000000007941 */ /* 0x000fea0003800000 */
.L_x_131:
[----:B------:R-:W-:Y:S05]  /*6000*/  BRA `(.L_x_133) ;  /* 0xfffffff800807947 */ /* 0x000fea000383ffff */
.L_x_120:
[----:B0-----:R0:W1:Y:S02]  /*6010*/  SYNCS.PHASECHK.TRANS64.TRYWAIT P0, [R7+URZ], R2 ;  /* 0x00000002070075a7 */ /* 0x001064000800017f */
[----:B-1----:R-:W-:Y:S05]  /*6020*/  @!P0 NANOSLEEP.SYNCS 0x989680 ;  /* 0x009896800000895d */ /* 0x002fea0003900000 */
[----:B------:R-:W1:Y:S02]  /*6030*/  @!P0 SYNCS.PHASECHK.TRANS64 P0, [R7+URZ], R2 ;  /* 0x00000002070085a7 */ /* 0x000e64000800007f */
[----:B-1----:R-:W-:Y:S05]  /*6040*/  @!P0 BRA `(.L_x_120) ;  /* 0xfffffffc00f08947 */ /* 0x002fea000383ffff */
[----:B------:R-:W-:Y:S05]  /*6050*/  BRA `(.L_x_134) ;  /* 0xfffffff800c07947 */ /* 0x000fea000383ffff */
.L_x_121:
[----:B0-----:R0:W1:Y:S02]  /*6060*/  SYNCS.PHASECHK.TRANS64.TRYWAIT P0, [R9+URZ], R4 ;  /* 0x00000004090075a7 */ /* 0x001064000800017f */
[----:B-1----:R-:W-:Y:S05]  /*6070*/  @!P0 NANOSLEEP.SYNCS 0x989680 ;  /* 0x009896800000895d */ /* 0x002fea0003900000 */
[----:B------:R-:W1:Y:S02]  /*6080*/  @!P0 SYNCS.PHASECHK.TRANS64 P0, [R9+URZ], R4 ;  /* 0x00000004090085a7 */ /* 0x000e64000800007f */
[----:B-1----:R-:W-:Y:S05]  /*6090*/  @!P0 BRA `(.L_x_121) ;  /* 0xfffffffc00f08947 */ /* 0x002fea000383ffff */
[----:B------:R-:W-:Y:S05]  /*60a0*/  BRA `(.L_x_135) ;  /* 0xfffffff800d07947 */ /* 0x000fea000383ffff */
.L_x_122:
[----:B0-----:R0:W1:Y:S02]  /*60b0*/  SYNCS.PHASECHK.TRANS64.TRYWAIT P0, [R6+URZ], R5 ;  /* 0x00000005060075a7 */ /* 0x001064000800017f */
[----:B-1----:R-:W-:Y:S05]  /*60c0*/  @!P0 NANOSLEEP.SYNCS 0x989680 ;  /* 0x009896800000895d */ /* 0x002fea0003900000 */
[----:B------:R-:W1:Y:S02]  /*60d0*/  @!P0 SYNCS.PHASECHK.TRANS64 P0, [R6+URZ], R5 ;  /* 0x00000005060085a7 */ /* 0x000e64000800007f */
[----:B-1----:R-:W-:Y:S05]  /*60e0*/  @!P0 BRA `(.L_x_122) ;  /* 0xfffffffc00f08947 */ /* 0x002fea000383ffff */
[----:B------:R-:W-:Y:S05]  /*60f0*/  BRA `(.L_x_136) ;  /* 0xfffffff800e07947 */ /* 0x000fea000383ffff */
.L_x_123:
[----:B-1----:R1:W2:Y:S02]  /*6100*/  SYNCS.PHASECHK.TRANS64.TRYWAIT P0, [R9+URZ], R4 ;  /* 0x00000004090075a7 */ /* 0x0022a4000800017f */
[----:B--2---:R-:W-:Y:S05]  /*6110*/  @!P0 NANOSLEEP.SYNCS 0x989680 ;  /* 0x009896800000895d */ /* 0x004fea0003900000 */
[----:B------:R-:W2:Y:S02]  /*6120*/  @!P0 SYNCS.PHASECHK.TRANS64 P0, [R9+URZ], R4 ;  /* 0x00000004090085a7 */ /* 0x000ea4000800007f */
[----:B--2---:R-:W-:Y:S05]  /*6130*/  @!P0 BRA `(.L_x_123) ;  /* 0xfffffffc00f08947 */ /* 0x004fea000383ffff */
[----:B------:R-:W-:Y:S05]  /*6140*/  BRA `(.L_x_137) ;  /* 0xfffffff800e87947 */ /* 0x000fea000383ffff */
.L_x_138:
[----:B------:R-:W-:-:S00]  /*6150*/  BRA `(.L_x_138) ;  /* 0xfffffffc00fc7947 */ /* 0x000fc0000383ffff */
[----:B------:R-:W-:-:S00]  /*6160*/  NOP ;  /* 0x0000000000007918 */ /* 0x000fc00000000000 */
        /* <DEDUP_REMOVED lines=9> */
.L_x_139:


//--------------------- .nv.global.init           --------------------------
	.section	.nv.global.init,"aw",@progbits
.nv.global.init:
	.type		$str$22,@object
	.size		$str$22,($str$23 - $str$22)
$str$22:
        /*0000*/ 	.byte	0x6b, 0x5f, 0x74, 0x69, 0x6c, 0x65, 0x5f, 0x63, 0x6f, 0x75, 0x6e, 0x74, 0x20, 0x3e, 0x3d, 0x20
        /*0010*/ 	.byte	0x31, 0x00
	.type		$str$23,@object
	.size		$str$23,(__unnamed_1 - $str$23)
$str$23:
        /*0012*/ 	.byte	0x2f, 0x74, 0x6d, 0x70, 0x2f, 0x63, 0x75, 0x74, 0x6c, 0x61, 0x73, 0x73, 0x5f, 0x73, 0x77, 0x65
        /*0022*/ 	.byte	0x65, 0x70, 0x5f, 0x73, 0x72, 0x63, 0x2f, 0x69, 0x6e, 0x63, 0x6c, 0x75, 0x64, 0x65, 0x2f, 0x63
        /*0032*/ 	.byte	0x75, 0x74, 0x6c, 0x61, 0x73, 0x73, 0x2f, 0x67, 0x65, 0x6d, 0x6d, 0x2f, 0x63, 0x6f, 0x6c, 0x6c
        /*0042*/ 	.byte	0x65, 0x63, 0x74, 0x69, 0x76, 0x65, 0x2f, 0x73, 0x6d, 0x39, 0x30, 0x5f, 0x6d, 0x6d, 0x61, 0x5f
        /*0052*/ 	.byte	0x74, 0x6d, 0x61, 0x5f, 0x67, 0x6d, 0x6d, 0x61, 0x5f, 0x73, 0x73, 0x5f, 0x77, 0x61, 0x72, 0x70
        /*0062*/ 	.byte	0x73, 0x70, 0x65, 0x63, 0x69, 0x61, 0x6c, 0x69, 0x7a, 0x65, 0x64, 0x2e, 0x68, 0x70, 0x70, 0x00
	.type		__unnamed_1,@object
	.size		__unnamed_1,(.L_0 - __unnamed_1)
__unnamed_1:
        /*0072*/ 	.byte	0x76, 0x6f, 0x69, 0x64, 0x20, 0x63, 0x75, 0x74, 0x6c, 0x61, 0x73, 0x73, 0x3a, 0x3a, 0x67, 0x65
        /* <DEDUP_REMOVED lines=179> */
        /*0bb2*/ 	.byte	0x74, 0x65, 0x3a, 0x3a, 0x69, 0x64, 0x65, 0x6e, 0x74, 0x69, 0x74, 0x79, 0x5d, 0x00
.L_0:


//--------------------- .nv.shared._ZN7cutlass13device_kernelINS_4gemm6kernel13GemmUniversalIN4cute5tupleIJiiiiEEENS1_10collective13CollectiveMmaINS1_34MainloopSm90TmaGmmaWarpSpecializedILi5ENS5_IJNS4_1CILi2EEENSA_ILi1EEESC_EEENS1_32KernelTmaWarpSpecializedPingpongEEENS5_IJNSA_ILi64EEESG_SG_EEENS_6half_tENS5_IJlSC_lEEESI_SJ_NS4_8TiledMMAINS4_8MMA_AtomIJNS4_4SM904GMMA25MMA_64x64x16_F32F16F16_SSILNSN_5MajorE0ELSP_0ELNSN_7ScaleInE1ELSQ_1EEEEEENS4_6LayoutINS5_IJSC_SC_SC_EEENS5_IJNSA_ILi0EEESV_SV_EEEEENS5_IJNS4_10UnderscoreESY_SY_EEEEENS4_13SM90_TMA_LOADENS4_14ComposedLayoutINS4_7SwizzleILi3ELi4ELi3EEENS4_18smem_ptr_flag_bitsILi16EEENST_INS5_IJNSA_ILi8EEESG_EEENS5_IJSG_SC_EEEEEEEvNS4_8identityENS4_23SM90_TMA_LOAD_MULTICASTES1B_vS1C_EENS_8epilogue10collective6detail29Sm90TmaWarpSpecializedAdapterINS1G_15DefaultEpilogueISI_SJ_SJ_NS1F_6thread17LinearCombinationISI_Li1EffLNS1K_9ScaleType4KindE0ELNS_15FloatRoundStyleE2ESI_EENS1_15EpilogueDefaultEEEEEvvEEEEvNT_6ParamsE --------------------------
	.section	.nv.shared._ZN7cutlass13device_kernelINS_4gemm6kernel13GemmUniversalIN4cute5tupleIJiiiiEEENS1_10collective13CollectiveMmaINS1_34MainloopSm90TmaGmmaWarpSpecializedILi5ENS5_IJNS4_1CILi2EEENSA_ILi1EEESC_EEENS1_32KernelTmaWarpSpecializedPingpongEEENS5_IJNSA_ILi64EEESG_SG_EEENS_6half_tENS5_IJlSC_lEEESI_SJ_NS4_8TiledMMAINS4_8MMA_AtomIJNS4_4SM904GMMA25MMA_64x64x16_F32F16F16_SSILNSN_5MajorE0ELSP_0ELNSN_7ScaleInE1ELSQ_1EEEEEENS4_6LayoutINS5_IJSC_SC_SC_EEENS5_IJNSA_ILi0EEESV_SV_EEEEENS5_IJNS4_10UnderscoreESY_SY_EEEEENS4_13SM90_TMA_LOADENS4_14ComposedLayoutINS4_7SwizzleILi3ELi4ELi3EEENS4_18smem_ptr_flag_bitsILi16EEENST_INS5_IJNSA_ILi8EEESG_EEENS5_IJSG_SC_EEEEEEEvNS4_8identityENS4_23SM90_TMA_LOAD_MULTICASTES1B_vS1C_EENS_8epilogue10collective6detail29Sm90TmaWarpSpecializedAdapterINS1G_15DefaultEpilogueISI_SJ_SJ_NS1F_6thread17LinearCombinationISI_Li1EffLNS1K_9ScaleType4KindE0ELNS_15FloatRoundStyleE2ESI_EENS1_15EpilogueDefaultEEEEEvvEEEEvNT_6ParamsE,"aw",@nobits
	.sectionflags	@""
	.align	16
	.zero		1024


//--------------------- .nv.shared.reserved.0     --------------------------
	.section	.nv.shared.reserved.0,"aw",@nobits
	.weak		__nv_reservedSMEM_offset_0_alias
	.size		__nv_reservedSMEM_offset_0_alias, 0, 0
	.other		__nv_reservedSMEM_offset_0_alias,@"STO_CUDA_RESERVED_SHARED STV_DEFAULT"
__nv_reservedSMEM_offset_0_alias:
	.zero		0


//--------------------- .nv.global                --------------------------
	.section	.nv.global,"aw",@nobits
.nv.global:
	.type		_ZN39_INTERNAL_f0d4c32b_4_k_cu_5acd4794_39754cute1_E,@object
	.size		_ZN39_INTERNAL_f0d4c32b_4_k_cu_5acd4794_39754cute1_E,(_ZN39_INTERNAL_f0d4c32b_4_k_cu_5acd4794_39754cuda3std3__45__cpo6cbeginE - _ZN39_INTERNAL_f0d4c32b_4_k_cu_5acd4794_39754cute1_E)
_ZN39_INTERNAL_f0d4c32b_4_k_cu_5acd4794_39754cute1_E:
	.zero		1
	.type		_ZN39_INTERNAL_f0d4c32b_4_k_cu_5acd4794_39754cuda3std3__45__cpo6cbeginE,@object
	.size		_ZN39_INTERNAL_f0d4c32b_4_k_cu_5acd4794_39754cuda3std3__45__cpo6cbeginE,(_ZN39_INTERNAL_f0d4c32b_4_k_cu_5acd4794_39754cuda3std3__48in_placeE - _ZN39_INTERNAL_f0d4c32b_4_k_cu_5acd4794_39754cuda3std3__45__cpo6cbeginE)
_ZN39_INTERNAL_f0d4c32b_4_k_cu_5acd4794_39754cuda3std3__45__cpo6cbeginE:
	.zero		1
	.type		_ZN39_INTERNAL_f0d4c32b_4_k_cu_5acd4794_39754cuda3std3__48in_placeE,@object
	.size		_ZN39_INTERNAL_f0d4c32b_4_k_cu_5acd4794_39754cuda3std3__48in_placeE,(_ZN39_INTERNAL_f0d4c32b_4_k_cu_5acd4794_39754cuda3std6ranges3__45__cpo9iter_moveE - _ZN39_INTERNAL_f0d4c32b_4_k_cu_5acd4794_39754cuda3std3__48in_placeE)
_ZN39_INTERNAL_f0d4c32b_4_k_cu_5acd4794_39754cuda3std3__48in_placeE:
	.zero		1
	.type		_ZN39_INTERNAL_f0d4c32b_4_k_cu_5acd4794_39754cuda3std6ranges3__45__cpo9iter_moveE,@object
	.size		_ZN39_INTERNAL_f0d4c32b_4_k_cu_5acd4794_39754cuda3std6ranges3__45__cpo9iter_moveE,(_ZN39_INTERNAL_f0d4c32b_4_k_cu_5acd4794_39754cuda3std3__45__cpo5beginE - _ZN39_INTERNAL_f0d4c32b_4_k_cu_5acd4794_39754cuda3std6ranges3__45__cpo9iter_moveE)
_ZN39_INTERNAL_f0d4c32b_4_k_cu_5acd4794_39754cuda3std6ranges3__45__cpo9iter_moveE:
	.zero		1
	.type		_ZN39_INTERNAL_f0d4c32b_4_k_cu_5acd4794_39754cuda3std3__45__cpo5beginE,@object
	.size		_ZN39_INTERNAL_f0d4c32b_4_k_cu_5acd4794_39754cuda3std3__45__cpo5beginE,(_ZN39_INTERNAL_f0d4c32b_4_k_cu_5acd4794_39754cuda3std3__441_GLOBAL__N__f0d4c32b_4_k_cu_5acd4794_39756ignoreE - _ZN39_INTERNAL_f0d4c32b_4_k_cu_5acd4794_39754cuda3std3__45__cpo5beginE)
_ZN39_INTERNAL_f0d4c32b_4_k_cu_5acd4794_39754cuda3std3__45__cpo5beginE:
	.zero		1
	.type		_ZN39_INTERNAL_f0d4c32b_4_k_cu_5acd4794_39754cuda3std3__441_GLOBAL__N__f0d4c32b_4_k_cu_5acd4794_39756ignoreE,@object
	.size		_ZN39_INTERNAL_f0d4c32b_4_k_cu_5acd4794_39754cuda3std3__441_GLOBAL__N__f0d4c32b_4_k_cu_5acd4794_39756ignoreE,(_ZN39_INTERNAL_f0d4c32b_4_k_cu_5acd4794_39754cute7productE - _ZN39_INTERNAL_f0d4c32b_4_k_cu_5acd4794_39754cuda3std3__441_GLOBAL__N__f0d4c32b_4_k_cu_5acd4794_39756ignoreE)
_ZN39_INTERNAL_f0d4c32b_4_k_cu_5acd4794_39754cuda3std3__441_GLOBAL__N__f0d4c32b_4_k_cu_5acd4794_39756ignoreE:
	.zero		1
	.type		_ZN39_INTERNAL_f0d4c32b_4_k_cu_5acd4794_39754cute7productE,@object
	.size		_ZN39_INTERNAL_f0d4c32b_4_k_cu_5acd4794_39754cute7productE,(_ZN39_INTERNAL_f0d4c32b_4_k_cu_5acd4794_39754cuda3std3__45__cpo3endE - _ZN39_INTERNAL_f0d4c32b_4_k_cu_5acd4794_39754cute7productE)
_ZN39_INTERNAL_f0d4c32b_4_k_cu_5acd4794_39754cute7productE:
	.zero		1
	.type		_ZN39_INTERNAL_f0d4c32b_4_k_cu_5acd4794_39754cuda3std3__45__cpo3endE,@object
	.size		_ZN39_INTERNAL_f0d4c32b_4_k_cu_5acd4794_39754cuda3std3__45__cpo3endE,(_ZN39_INTERNAL_f0d4c32b_4_k_cu_5acd4794_39754cuda3std3__419piecewise_constructE - _ZN39_INTERNAL_f0d4c32b_4_k_cu_5acd4794_39754cuda3std3__45__cpo3endE)
_ZN39_INTERNAL_f0d4c32b_4_k_cu_5acd4794_39754cuda3std3__45__cpo3endE:
	.zero		1
	.type		_ZN39_INTERNAL_f0d4c32b_4_k_cu_5acd4794_39754cuda3std3__419piecewise_constructE,@object
	.size		_ZN39_INTERNAL_f0d4c32b_4_k_cu_5acd4794_39754cuda3std3__419piecewise_constructE,(_ZN39_INTERNAL_f0d4c32b_4_k_cu_5acd4794_39754cuda3std3__45__cpo4cendE - _ZN39_INTERNAL_f0d4c32b_4_k_cu_5acd4794_39754cuda3std3__419piecewise_constructE)
_ZN39_INTERNAL_f0d4c32b_4_k_cu_5acd4794_39754cuda3std3__419piecewise_constructE:
	.zero		1
	.type		_ZN39_INTERNAL_f0d4c32b_4_k_cu_5acd4794_39754cuda3std3__45__cpo4cendE,@object
	.size		_ZN39_INTERNAL_f0d4c32b_4_k_cu_5acd4794_39754cuda3std3__45__cpo4cendE,(_ZN39_INTERNAL_f0d4c32b_4_k_cu_5acd4794_39754cuda3std6ranges3__45__cpo4swapE - _ZN39_INTERNAL_f0d4c32b_4_k_cu_5acd4794_39754cuda3std3__45__cpo4cendE)
_ZN39_INTERNAL_f0d4c32b_4_k_cu_5acd4794_39754cuda3std3__45__cpo4cendE:
	.zero		1
	.type		_ZN39_INTERNAL_f0d4c32b_4_k_cu_5acd4794_39754cuda3std6ranges3__45__cpo4swapE,@object
	.size		_ZN39_INTERNAL_f0d4c32b_4_k_cu_5acd4794_39754cuda3std6ranges3__45__cpo4swapE,(.L_8 - _ZN39_INTERNAL_f0d4c32b_4_k_cu_5acd4794_39754cuda3std6ranges3__45__cpo4swapE)
_ZN39_INTERNAL_f0d4c32b_4_k_cu_5acd4794_39754cuda3std6ranges3__45__cpo4swapE:
	.zero		1
.L_8:


//--------------------- .nv.constant0._ZN7cutlass13device_kernelINS_4gemm6kernel13GemmUniversalIN4cute5tupleIJiiiiEEENS1_10collective13CollectiveMmaINS1_34MainloopSm90TmaGmmaWarpSpecializedILi5ENS5_IJNS4_1CILi2EEENSA_ILi1EEESC_EEENS1_32KernelTmaWarpSpecializedPingpongEEENS5_IJNSA_ILi64EEESG_SG_EEENS_6half_tENS5_IJlSC_lEEESI_SJ_NS4_8TiledMMAINS4_8MMA_AtomIJNS4_4SM904GMMA25MMA_64x64x16_F32F16F16_SSILNSN_5MajorE0ELSP_0ELNSN_7ScaleInE1ELSQ_1EEEEEENS4_6LayoutINS5_IJSC_SC_SC_EEENS5_IJNSA_ILi0EEESV_SV_EEEEENS5_IJNS4_10UnderscoreESY_SY_EEEEENS4_13SM90_TMA_LOADENS4_14ComposedLayoutINS4_7SwizzleILi3ELi4ELi3EEENS4_18smem_ptr_flag_bitsILi16EEENST_INS5_IJNSA_ILi8EEESG_EEENS5_IJSG_SC_EEEEEEEvNS4_8identityENS4_23SM90_TMA_LOAD_MULTICASTES1B_vS1C_EENS_8epilogue10collective6detail29Sm90TmaWarpSpecializedAdapterINS1G_15DefaultEpilogueISI_SJ_SJ_NS1F_6thread17LinearCombinationISI_Li1EffLNS1K_9ScaleType4KindE0ELNS_15FloatRoundStyleE2ESI_EENS1_15EpilogueDefaultEEEEEvvEEEEvNT_6ParamsE --------------------------
	.section	.nv.constant0._ZN7cutlass13device_kernelINS_4gemm6kernel13GemmUniversalIN4cute5tupleIJiiiiEEENS1_10collective13CollectiveMmaINS1_34MainloopSm90TmaGmmaWarpSpecializedILi5ENS5_IJNS4_1CILi2EEENSA_ILi1EEESC_EEENS1_32KernelTmaWarpSpecializedPingpongEEENS5_IJNSA_ILi64EEESG_SG_EEENS_6half_tENS5_IJlSC_lEEESI_SJ_NS4_8TiledMMAINS4_8MMA_AtomIJNS4_4SM904GMMA25MMA_64x64x16_F32F16F16_SSILNSN_5MajorE0ELSP_0ELNSN_7ScaleInE1ELSQ_1EEEEEENS4_6LayoutINS5_IJSC_SC_SC_EEENS5_IJNSA_ILi0EEESV_SV_EEEEENS5_IJNS4_10UnderscoreESY_SY_EEEEENS4_13SM90_TMA_LOADENS4_14ComposedLayoutINS4_7SwizzleILi3ELi4ELi3EEENS4_18smem_ptr_flag_bitsILi16EEENST_INS5_IJNSA_ILi8EEESG_EEENS5_IJSG_SC_EEEEEEEvNS4_8identityENS4_23SM90_TMA_LOAD_MULTICASTES1B_vS1C_EENS_8epilogue10collective6detail29Sm90TmaWarpSpecializedAdapterINS1G_15DefaultEpilogueISI_SJ_SJ_NS1F_6thread17LinearCombinationISI_Li1EffLNS1K_9ScaleType4KindE0ELNS_15FloatRoundStyleE2ESI_EENS1_15EpilogueDefaultEEEEEvvEEEEvNT_6ParamsE,"a",@progbits
	.sectionflags	@""
	.align	4
.nv.constant0._ZN7cutlass13device_kernelINS_4gemm6kernel13GemmUniversalIN4cute5tupleIJiiiiEEENS1_10collective13CollectiveMmaINS1_34MainloopSm90TmaGmmaWarpSpecializedILi5ENS5_IJNS4_1CILi2EEENSA_ILi1EEESC_EEENS1_32KernelTmaWarpSpecializedPingpongEEENS5_IJNSA_ILi64EEESG_SG_EEENS_6half_tENS5_IJlSC_lEEESI_SJ_NS4_8TiledMMAINS4_8MMA_AtomIJNS4_4SM904GMMA25MMA_64x64x16_F32F16F16_SSILNSN_5MajorE0ELSP_0ELNSN_7ScaleInE1ELSQ_1EEEEEENS4_6LayoutINS5_IJSC_SC_SC_EEENS5_IJNSA_ILi0EEESV_SV_EEEEENS5_IJNS4_10UnderscoreESY_SY_EEEEENS4_13SM90_TMA_LOADENS4_14ComposedLayoutINS4_7SwizzleILi3ELi4ELi3EEENS4_18smem_ptr_flag_bitsILi16EEENST_INS5_IJNSA_ILi8EEESG_EEENS5_IJSG_SC_EEEEEEEvNS4_8identityENS4_23SM90_TMA_LOAD_MULTICASTES1B_vS1C_EENS_8epilogue10collective6detail29Sm90TmaWarpSpecializedAdapterINS1G_15DefaultEpilogueISI_SJ_SJ_NS1F_6thread17LinearCombinationISI_Li1EffLNS1K_9ScaleType4KindE0ELNS_15FloatRoundStyleE2ESI_EENS1_15EpilogueDefaultEEEEEvvEEEEvNT_6ParamsE:
	.zero		1664


//--------------------- SYMBOLS --------------------------

	.type		.nv.reservedSmem.offset0,@object
	.size		.nv.reservedSmem.offset0,0x4
	.type		__assertfail,@function
